//
// Generated by NVIDIA NVVM Compiler
//
// Compiler Build ID: CL-36424714
// Cuda compilation tools, release 13.0, V13.0.88
// Based on NVVM 20.0.0
//

.version 9.0
.target sm_100
.address_size 64

	// .globl	_ZN6llcuda13matmul_kernelEPKfS1_Pfiii

.visible .entry _ZN6llcuda13matmul_kernelEPKfS1_Pfiii(
	.param .u64 .ptr .align 1 _ZN6llcuda13matmul_kernelEPKfS1_Pfiii_param_0,
	.param .u64 .ptr .align 1 _ZN6llcuda13matmul_kernelEPKfS1_Pfiii_param_1,
	.param .u64 .ptr .align 1 _ZN6llcuda13matmul_kernelEPKfS1_Pfiii_param_2,
	.param .u32 _ZN6llcuda13matmul_kernelEPKfS1_Pfiii_param_3,
	.param .u32 _ZN6llcuda13matmul_kernelEPKfS1_Pfiii_param_4,
	.param .u32 _ZN6llcuda13matmul_kernelEPKfS1_Pfiii_param_5
)
{
	.reg .pred 	%p<13>;
	.reg .b32 	%r<41>;
	.reg .b32 	%f<68>;
	.reg .b64 	%rd<53>;

	ld.param.u64 	%rd7, [_ZN6llcuda13matmul_kernelEPKfS1_Pfiii_param_0];
	ld.param.u64 	%rd8, [_ZN6llcuda13matmul_kernelEPKfS1_Pfiii_param_1];
	ld.param.u64 	%rd6, [_ZN6llcuda13matmul_kernelEPKfS1_Pfiii_param_2];
	ld.param.u32 	%r20, [_ZN6llcuda13matmul_kernelEPKfS1_Pfiii_param_3];
	ld.param.u32 	%r18, [_ZN6llcuda13matmul_kernelEPKfS1_Pfiii_param_4];
	ld.param.u32 	%r19, [_ZN6llcuda13matmul_kernelEPKfS1_Pfiii_param_5];
	cvta.to.global.u64 	%rd1, %rd8;
	cvta.to.global.u64 	%rd2, %rd7;
	mov.u32 	%r21, %ctaid.y;
	mov.u32 	%r22, %ntid.y;
	mov.u32 	%r23, %tid.y;
	mad.lo.s32 	%r1, %r21, %r22, %r23;
	mov.u32 	%r24, %ctaid.x;
	mov.u32 	%r25, %ntid.x;
	mov.u32 	%r26, %tid.x;
	mad.lo.s32 	%r2, %r24, %r25, %r26;
	setp.ge.s32 	%p1, %r1, %r20;
	setp.ge.s32 	%p2, %r2, %r18;
	or.pred  	%p3, %p1, %p2;
	@%p3 bra 	$L__BB0_14;
	setp.lt.s32 	%p4, %r19, 1;
	mov.f32 	%f67, 0f00000000;
	@%p4 bra 	$L__BB0_13;
	mul.lo.s32 	%r3, %r19, %r1;
	and.b32  	%r4, %r19, 7;
	setp.lt.u32 	%p5, %r19, 8;
	mov.f32 	%f67, 0f00000000;
	mov.b32 	%r39, 0;
	@%p5 bra 	$L__BB0_5;
	and.b32  	%r39, %r19, 2147483640;
	neg.s32 	%r37, %r39;
	shl.b32 	%r7, %r18, 3;
	mul.wide.u32 	%rd9, %r3, 4;
	add.s64 	%rd10, %rd9, %rd2;
	add.s64 	%rd52, %rd10, 16;
	mov.f32 	%f67, 0f00000000;
	mul.wide.s32 	%rd13, %r18, 4;
	mov.u32 	%r36, %r2;
$L__BB0_4:
	.pragma "nounroll";
	ld.global.f32 	%f17, [%rd52+-16];
	mul.wide.s32 	%rd11, %r36, 4;
	add.s64 	%rd12, %rd1, %rd11;
	ld.global.f32 	%f18, [%rd12];
	fma.rn.f32 	%f19, %f17, %f18, %f67;
	ld.global.f32 	%f20, [%rd52+-12];
	add.s64 	%rd14, %rd12, %rd13;
	ld.global.f32 	%f21, [%rd14];
	fma.rn.f32 	%f22, %f20, %f21, %f19;
	ld.global.f32 	%f23, [%rd52+-8];
	add.s64 	%rd15, %rd14, %rd13;
	ld.global.f32 	%f24, [%rd15];
	fma.rn.f32 	%f25, %f23, %f24, %f22;
	ld.global.f32 	%f26, [%rd52+-4];
	add.s64 	%rd16, %rd15, %rd13;
	ld.global.f32 	%f27, [%rd16];
	fma.rn.f32 	%f28, %f26, %f27, %f25;
	ld.global.f32 	%f29, [%rd52];
	add.s64 	%rd17, %rd16, %rd13;
	ld.global.f32 	%f30, [%rd17];
	fma.rn.f32 	%f31, %f29, %f30, %f28;
	ld.global.f32 	%f32, [%rd52+4];
	add.s64 	%rd18, %rd17, %rd13;
	ld.global.f32 	%f33, [%rd18];
	fma.rn.f32 	%f34, %f32, %f33, %f31;
	ld.global.f32 	%f35, [%rd52+8];
	add.s64 	%rd19, %rd18, %rd13;
	ld.global.f32 	%f36, [%rd19];
	fma.rn.f32 	%f37, %f35, %f36, %f34;
	ld.global.f32 	%f38, [%rd52+12];
	add.s64 	%rd20, %rd19, %rd13;
	ld.global.f32 	%f39, [%rd20];
	fma.rn.f32 	%f67, %f38, %f39, %f37;
	add.s32 	%r37, %r37, 8;
	add.s32 	%r36, %r36, %r7;
	add.s64 	%rd52, %rd52, 32;
	setp.ne.s32 	%p6, %r37, 0;
	@%p6 bra 	$L__BB0_4;
$L__BB0_5:
	setp.eq.s32 	%p7, %r4, 0;
	@%p7 bra 	$L__BB0_13;
	and.b32  	%r13, %r19, 3;
	setp.lt.u32 	%p8, %r4, 4;
	@%p8 bra 	$L__BB0_8;
	add.s32 	%r28, %r39, %r3;
	mul.wide.u32 	%rd21, %r28, 4;
	add.s64 	%rd22, %rd2, %rd21;
	ld.global.f32 	%f41, [%rd22];
	mad.lo.s32 	%r29, %r39, %r18, %r2;
	mul.wide.s32 	%rd23, %r29, 4;
	add.s64 	%rd24, %rd1, %rd23;
	ld.global.f32 	%f42, [%rd24];
	fma.rn.f32 	%f43, %f41, %f42, %f67;
	cvt.u64.u32 	%rd25, %r3;
	cvt.u64.u32 	%rd26, %r39;
	add.s64 	%rd27, %rd26, %rd25;
	shl.b64 	%rd28, %rd27, 2;
	add.s64 	%rd29, %rd2, %rd28;
	ld.global.f32 	%f44, [%rd29+4];
	mul.wide.s32 	%rd30, %r18, 4;
	add.s64 	%rd31, %rd24, %rd30;
	ld.global.f32 	%f45, [%rd31];
	fma.rn.f32 	%f46, %f44, %f45, %f43;
	ld.global.f32 	%f47, [%rd29+8];
	add.s64 	%rd32, %rd31, %rd30;
	ld.global.f32 	%f48, [%rd32];
	fma.rn.f32 	%f49, %f47, %f48, %f46;
	ld.global.f32 	%f50, [%rd29+12];
	add.s64 	%rd33, %rd32, %rd30;
	ld.global.f32 	%f51, [%rd33];
	fma.rn.f32 	%f67, %f50, %f51, %f49;
	add.s32 	%r39, %r39, 4;
$L__BB0_8:
	setp.eq.s32 	%p9, %r13, 0;
	@%p9 bra 	$L__BB0_13;
	setp.eq.s32 	%p10, %r13, 1;
	@%p10 bra 	$L__BB0_11;
	add.s32 	%r30, %r39, %r3;
	mul.wide.u32 	%rd34, %r30, 4;
	add.s64 	%rd35, %rd2, %rd34;
	ld.global.f32 	%f53, [%rd35];
	mad.lo.s32 	%r31, %r39, %r18, %r2;
	mul.wide.s32 	%rd36, %r31, 4;
	add.s64 	%rd37, %rd1, %rd36;
	ld.global.f32 	%f54, [%rd37];
	fma.rn.f32 	%f55, %f53, %f54, %f67;
	cvt.u64.u32 	%rd38, %r3;
	cvt.u64.u32 	%rd39, %r39;
	add.s64 	%rd40, %rd39, %rd38;
	shl.b64 	%rd41, %rd40, 2;
	add.s64 	%rd42, %rd2, %rd41;
	ld.global.f32 	%f56, [%rd42+4];
	mul.wide.s32 	%rd43, %r18, 4;
	add.s64 	%rd44, %rd37, %rd43;
	ld.global.f32 	%f57, [%rd44];
	fma.rn.f32 	%f67, %f56, %f57, %f55;
	add.s32 	%r39, %r39, 2;
$L__BB0_11:
	and.b32  	%r32, %r19, 1;
	setp.eq.b32 	%p11, %r32, 1;
	not.pred 	%p12, %p11;
	@%p12 bra 	$L__BB0_13;
	add.s32 	%r33, %r39, %r3;
	mul.wide.u32 	%rd45, %r33, 4;
	add.s64 	%rd46, %rd2, %rd45;
	ld.global.f32 	%f58, [%rd46];
	mad.lo.s32 	%r34, %r39, %r18, %r2;
	mul.wide.s32 	%rd47, %r34, 4;
	add.s64 	%rd48, %rd1, %rd47;
	ld.global.f32 	%f59, [%rd48];
	fma.rn.f32 	%f67, %f58, %f59, %f67;
$L__BB0_13:
	mad.lo.s32 	%r35, %r18, %r1, %r2;
	cvta.to.global.u64 	%rd49, %rd6;
	mul.wide.s32 	%rd50, %r35, 4;
	add.s64 	%rd51, %rd49, %rd50;
	st.global.f32 	[%rd51], %f67;
$L__BB0_14:
	ret;

}
	// .globl	_ZN6llcuda11relu_kernelEPfi
.visible .entry _ZN6llcuda11relu_kernelEPfi(
	.param .u64 .ptr .align 1 _ZN6llcuda11relu_kernelEPfi_param_0,
	.param .u32 _ZN6llcuda11relu_kernelEPfi_param_1
)
{
	.reg .pred 	%p<2>;
	.reg .b32 	%r<6>;
	.reg .b32 	%f<3>;
	.reg .b64 	%rd<5>;

	ld.param.u64 	%rd1, [_ZN6llcuda11relu_kernelEPfi_param_0];
	ld.param.u32 	%r2, [_ZN6llcuda11relu_kernelEPfi_param_1];
	mov.u32 	%r3, %ctaid.x;
	mov.u32 	%r4, %ntid.x;
	mov.u32 	%r5, %tid.x;
	mad.lo.s32 	%r1, %r3, %r4, %r5;
	setp.ge.s32 	%p1, %r1, %r2;
	@%p1 bra 	$L__BB1_2;
	cvta.to.global.u64 	%rd2, %rd1;
	mul.wide.s32 	%rd3, %r1, 4;
	add.s64 	%rd4, %rd2, %rd3;
	ld.global.f32 	%f1, [%rd4];
	max.f32 	%f2, %f1, 0f00000000;
	st.global.f32 	[%rd4], %f2;
$L__BB1_2:
	ret;

}
	// .globl	_ZN6llcuda11gelu_kernelEPfi
.visible .entry _ZN6llcuda11gelu_kernelEPfi(
	.param .u64 .ptr .align 1 _ZN6llcuda11gelu_kernelEPfi_param_0,
	.param .u32 _ZN6llcuda11gelu_kernelEPfi_param_1
)
{
	.reg .pred 	%p<4>;
	.reg .b32 	%r<6>;
	.reg .b32 	%f<24>;
	.reg .b64 	%rd<5>;

	ld.param.u64 	%rd1, [_ZN6llcuda11gelu_kernelEPfi_param_0];
	ld.param.u32 	%r2, [_ZN6llcuda11gelu_kernelEPfi_param_1];
	mov.u32 	%r3, %ctaid.x;
	mov.u32 	%r4, %ntid.x;
	mov.u32 	%r5, %tid.x;
	mad.lo.s32 	%r1, %r3, %r4, %r5;
	setp.ge.s32 	%p1, %r1, %r2;
	@%p1 bra 	$L__BB2_2;
	cvta.to.global.u64 	%rd2, %rd1;
	mul.wide.s32 	%rd3, %r1, 4;
	add.s64 	%rd4, %rd2, %rd3;
	ld.global.f32 	%f1, [%rd4];
	mul.f32 	%f2, %f1, %f1;
	mul.f32 	%f3, %f1, %f2;
	fma.rn.f32 	%f4, %f3, 0f3D372713, %f1;
	mul.f32 	%f5, %f4, 0f3F4C422A;
	mul.f32 	%f6, %f1, 0f3F000000;
	abs.f32 	%f7, %f5;
	mul.f32 	%f8, %f7, 0f4038AA3B;
	ex2.approx.ftz.f32 	%f9, %f8;
	add.f32 	%f10, %f9, 0f3F800000;
	rcp.approx.ftz.f32 	%f11, %f10;
	fma.rn.f32 	%f12, %f11, 0fC0000000, 0f3F800000;
	setp.ge.f32 	%p2, %f7, 0f41102CB4;
	selp.f32 	%f13, 0f3F800000, %f12, %p2;
	copysign.f32 	%f14, %f5, %f13;
	mul.f32 	%f15, %f5, %f5;
	fma.rn.f32 	%f16, %f15, 0f3C80F082, 0fBD563CAE;
	fma.rn.f32 	%f17, %f16, %f15, 0f3E085941;
	fma.rn.f32 	%f18, %f17, %f15, 0fBEAAA9ED;
	fma.rn.f32 	%f19, %f18, %f15, 0f00000000;
	fma.rn.f32 	%f20, %f19, %f5, %f5;
	setp.ge.f32 	%p3, %f7, 0f3F19999A;
	selp.f32 	%f21, %f14, %f20, %p3;
	add.f32 	%f22, %f21, 0f3F800000;
	mul.f32 	%f23, %f6, %f22;
	st.global.f32 	[%rd4], %f23;
$L__BB2_2:
	ret;

}
	// .globl	_ZN6llcuda20quantize_int8_kernelEPKfPaPfi
.visible .entry _ZN6llcuda20quantize_int8_kernelEPKfPaPfi(
	.param .u64 .ptr .align 1 _ZN6llcuda20quantize_int8_kernelEPKfPaPfi_param_0,
	.param .u64 .ptr .align 1 _ZN6llcuda20quantize_int8_kernelEPKfPaPfi_param_1,
	.param .u64 .ptr .align 1 _ZN6llcuda20quantize_int8_kernelEPKfPaPfi_param_2,
	.param .u32 _ZN6llcuda20quantize_int8_kernelEPKfPaPfi_param_3
)
{
	.reg .pred 	%p<12>;
	.reg .b32 	%r<28>;
	.reg .b32 	%f<122>;
	.reg .b64 	%rd<24>;

	ld.param.u64 	%rd10, [_ZN6llcuda20quantize_int8_kernelEPKfPaPfi_param_0];
	ld.param.u64 	%rd9, [_ZN6llcuda20quantize_int8_kernelEPKfPaPfi_param_1];
	ld.param.u64 	%rd11, [_ZN6llcuda20quantize_int8_kernelEPKfPaPfi_param_2];
	ld.param.u32 	%r17, [_ZN6llcuda20quantize_int8_kernelEPKfPaPfi_param_3];
	cvta.to.global.u64 	%rd1, %rd10;
	cvta.to.global.u64 	%rd2, %rd11;
	mov.u32 	%r18, %ctaid.x;
	mov.u32 	%r19, %ntid.x;
	mov.u32 	%r20, %tid.x;
	mad.lo.s32 	%r1, %r18, %r19, %r20;
	setp.ne.s32 	%p1, %r1, 0;
	@%p1 bra 	$L__BB3_15;
	setp.lt.s32 	%p2, %r17, 1;
	mov.f32 	%f121, 0f00000000;
	@%p2 bra 	$L__BB3_14;
	and.b32  	%r2, %r17, 15;
	setp.lt.u32 	%p3, %r17, 16;
	mov.f32 	%f121, 0f00000000;
	mov.b32 	%r25, 0;
	@%p3 bra 	$L__BB3_5;
	and.b32  	%r25, %r17, 2147483632;
	neg.s32 	%r23, %r25;
	add.s64 	%rd22, %rd1, 32;
	mov.f32 	%f121, 0f00000000;
$L__BB3_4:
	.pragma "nounroll";
	ld.global.f32 	%f18, [%rd22+-32];
	abs.f32 	%f19, %f18;
	max.f32 	%f20, %f121, %f19;
	ld.global.f32 	%f21, [%rd22+-28];
	abs.f32 	%f22, %f21;
	max.f32 	%f23, %f20, %f22;
	ld.global.f32 	%f24, [%rd22+-24];
	abs.f32 	%f25, %f24;
	max.f32 	%f26, %f23, %f25;
	ld.global.f32 	%f27, [%rd22+-20];
	abs.f32 	%f28, %f27;
	max.f32 	%f29, %f26, %f28;
	ld.global.f32 	%f30, [%rd22+-16];
	abs.f32 	%f31, %f30;
	max.f32 	%f32, %f29, %f31;
	ld.global.f32 	%f33, [%rd22+-12];
	abs.f32 	%f34, %f33;
	max.f32 	%f35, %f32, %f34;
	ld.global.f32 	%f36, [%rd22+-8];
	abs.f32 	%f37, %f36;
	max.f32 	%f38, %f35, %f37;
	ld.global.f32 	%f39, [%rd22+-4];
	abs.f32 	%f40, %f39;
	max.f32 	%f41, %f38, %f40;
	ld.global.f32 	%f42, [%rd22];
	abs.f32 	%f43, %f42;
	max.f32 	%f44, %f41, %f43;
	ld.global.f32 	%f45, [%rd22+4];
	abs.f32 	%f46, %f45;
	max.f32 	%f47, %f44, %f46;
	ld.global.f32 	%f48, [%rd22+8];
	abs.f32 	%f49, %f48;
	max.f32 	%f50, %f47, %f49;
	ld.global.f32 	%f51, [%rd22+12];
	abs.f32 	%f52, %f51;
	max.f32 	%f53, %f50, %f52;
	ld.global.f32 	%f54, [%rd22+16];
	abs.f32 	%f55, %f54;
	max.f32 	%f56, %f53, %f55;
	ld.global.f32 	%f57, [%rd22+20];
	abs.f32 	%f58, %f57;
	max.f32 	%f59, %f56, %f58;
	ld.global.f32 	%f60, [%rd22+24];
	abs.f32 	%f61, %f60;
	max.f32 	%f62, %f59, %f61;
	ld.global.f32 	%f63, [%rd22+28];
	abs.f32 	%f64, %f63;
	max.f32 	%f121, %f62, %f64;
	add.s32 	%r23, %r23, 16;
	add.s64 	%rd22, %rd22, 64;
	setp.ne.s32 	%p4, %r23, 0;
	@%p4 bra 	$L__BB3_4;
$L__BB3_5:
	setp.eq.s32 	%p5, %r2, 0;
	@%p5 bra 	$L__BB3_14;
	and.b32  	%r8, %r17, 7;
	setp.lt.u32 	%p6, %r2, 8;
	@%p6 bra 	$L__BB3_8;
	mul.wide.u32 	%rd12, %r25, 4;
	add.s64 	%rd13, %rd1, %rd12;
	ld.global.f32 	%f66, [%rd13];
	abs.f32 	%f67, %f66;
	max.f32 	%f68, %f121, %f67;
	ld.global.f32 	%f69, [%rd13+4];
	abs.f32 	%f70, %f69;
	max.f32 	%f71, %f68, %f70;
	ld.global.f32 	%f72, [%rd13+8];
	abs.f32 	%f73, %f72;
	max.f32 	%f74, %f71, %f73;
	ld.global.f32 	%f75, [%rd13+12];
	abs.f32 	%f76, %f75;
	max.f32 	%f77, %f74, %f76;
	ld.global.f32 	%f78, [%rd13+16];
	abs.f32 	%f79, %f78;
	max.f32 	%f80, %f77, %f79;
	ld.global.f32 	%f81, [%rd13+20];
	abs.f32 	%f82, %f81;
	max.f32 	%f83, %f80, %f82;
	ld.global.f32 	%f84, [%rd13+24];
	abs.f32 	%f85, %f84;
	max.f32 	%f86, %f83, %f85;
	ld.global.f32 	%f87, [%rd13+28];
	abs.f32 	%f88, %f87;
	max.f32 	%f121, %f86, %f88;
	add.s32 	%r25, %r25, 8;
$L__BB3_8:
	setp.eq.s32 	%p7, %r8, 0;
	@%p7 bra 	$L__BB3_14;
	and.b32  	%r11, %r17, 3;
	setp.lt.u32 	%p8, %r8, 4;
	@%p8 bra 	$L__BB3_11;
	mul.wide.u32 	%rd14, %r25, 4;
	add.s64 	%rd15, %rd1, %rd14;
	ld.global.f32 	%f90, [%rd15];
	abs.f32 	%f91, %f90;
	max.f32 	%f92, %f121, %f91;
	ld.global.f32 	%f93, [%rd15+4];
	abs.f32 	%f94, %f93;
	max.f32 	%f95, %f92, %f94;
	ld.global.f32 	%f96, [%rd15+8];
	abs.f32 	%f97, %f96;
	max.f32 	%f98, %f95, %f97;
	ld.global.f32 	%f99, [%rd15+12];
	abs.f32 	%f100, %f99;
	max.f32 	%f121, %f98, %f100;
	add.s32 	%r25, %r25, 4;
$L__BB3_11:
	setp.eq.s32 	%p9, %r11, 0;
	@%p9 bra 	$L__BB3_14;
	mul.wide.u32 	%rd16, %r25, 4;
	add.s64 	%rd23, %rd1, %rd16;
	neg.s32 	%r27, %r11;
$L__BB3_13:
	.pragma "nounroll";
	ld.global.f32 	%f101, [%rd23];
	abs.f32 	%f102, %f101;
	max.f32 	%f121, %f121, %f102;
	add.s64 	%rd23, %rd23, 4;
	add.s32 	%r27, %r27, 1;
	setp.ne.s32 	%p10, %r27, 0;
	@%p10 bra 	$L__BB3_13;
$L__BB3_14:
	div.rn.f32 	%f103, %f121, 0f42FE0000;
	st.global.f32 	[%rd2], %f103;
$L__BB3_15:
	bar.sync 	0;
	setp.ge.s32 	%p11, %r1, %r17;
	@%p11 bra 	$L__BB3_17;
	cvt.s64.s32 	%rd17, %r1;
	mul.wide.s32 	%rd18, %r1, 4;
	add.s64 	%rd19, %rd1, %rd18;
	ld.global.f32 	%f104, [%rd19];
	ld.global.f32 	%f105, [%rd2];
	div.rn.f32 	%f106, %f104, %f105;
	max.f32 	%f107, %f106, 0fC2FE0000;
	min.f32 	%f108, %f107, 0f42FE0000;
	mov.f32 	%f109, 0f3F000000;
	copysign.f32 	%f110, %f108, %f109;
	add.rz.f32 	%f111, %f108, %f110;
	cvt.rzi.f32.f32 	%f112, %f111;
	cvt.rzi.s32.f32 	%r22, %f112;
	cvta.to.global.u64 	%rd20, %rd9;
	add.s64 	%rd21, %rd20, %rd17;
	st.global.u8 	[%rd21], %r22;
$L__BB3_17:
	ret;

}


// ===== COMPILED SASS (sm_100) =====

	.target	sm_100

	.elftype	@"ET_EXEC"


//--------------------- .note.nv.tkinfo           --------------------------
	.section	.note.nv.tkinfo,"",@"SHT_NOTE"
	.sectionflags	@"SHF_NOTE_NV_TKINFO"
	.tkinfo
        /*0018*/ 	.word	0x00000002
        /*0030*/ 	.string	""
        /*0030*/ 	.string	"ptxas"
        /*0030*/ 	.string	"Cuda compilation tools, release 13.0, V13.0.88"
        /*0030*/ 	.string	"Build cuda_13.0.r13.0/compiler.36424714_0"
        /*0030*/ 	.string	"-arch sm_100 -m 64 "



//--------------------- .note.nv.cuinfo           --------------------------
	.section	.note.nv.cuinfo,"",@"SHT_NOTE"
	.sectionflags	@"SHF_NOTE_NV_CUINFO"
        /*0018*/ 	.short	0x0002
        /*001a*/ 	.short	0x0064
        /*001c*/ 	.short	0x0082
	.zero		2


//--------------------- .nv.info                  --------------------------
	.section	.nv.info,"",@"SHT_CUDA_INFO"
	.align	4


	//----- nvinfo : EIATTR_REGCOUNT
	.align		4
        /*0000*/ 	.byte	0x04, 0x2f
        /*0002*/ 	.short	(.L_1 - .L_0)
	.align		4
.L_0:
        /*0004*/ 	.word	index@(_ZN6llcuda13matmul_kernelEPKfS1_Pfiii)
        /*0008*/ 	.word	0x00000020


	//----- nvinfo : EIATTR_FRAME_SIZE
	.align		4
.L_1:
        /*000c*/ 	.byte	0x04, 0x11
        /*000e*/ 	.short	(.L_3 - .L_2)
	.align		4
.L_2:
        /*0010*/ 	.word	index@(_ZN6llcuda13matmul_kernelEPKfS1_Pfiii)
        /*0014*/ 	.word	0x00000000


	//----- nvinfo : EIATTR_REGCOUNT
	.align		4
.L_3:
        /*0018*/ 	.byte	0x04, 0x2f
        /*001a*/ 	.short	(.L_5 - .L_4)
	.align		4
.L_4:
        /*001c*/ 	.word	index@(_ZN6llcuda11relu_kernelEPfi)
        /*0020*/ 	.word	0x00000008


	//----- nvinfo : EIATTR_FRAME_SIZE
	.align		4
.L_5:
        /*0024*/ 	.byte	0x04, 0x11
        /*0026*/ 	.short	(.L_7 - .L_6)
	.align		4
.L_6:
        /*0028*/ 	.word	index@(_ZN6llcuda11relu_kernelEPfi)
        /*002c*/ 	.word	0x00000000


	//----- nvinfo : EIATTR_REGCOUNT
	.align		4
.L_7:
        /*0030*/ 	.byte	0x04, 0x2f
        /*0032*/ 	.short	(.L_9 - .L_8)
	.align		4
.L_8:
        /*0034*/ 	.word	index@(_ZN6llcuda11gelu_kernelEPfi)
        /*0038*/ 	.word	0x0000000d


	//----- nvinfo : EIATTR_FRAME_SIZE
	.align		4
.L_9:
        /*003c*/ 	.byte	0x04, 0x11
        /*003e*/ 	.short	(.L_11 - .L_10)
	.align		4
.L_10:
        /*0040*/ 	.word	index@(_ZN6llcuda11gelu_kernelEPfi)
        /*0044*/ 	.word	0x00000000


	//----- nvinfo : EIATTR_REGCOUNT
	.align		4
.L_11:
        /*0048*/ 	.byte	0x04, 0x2f
        /*004a*/ 	.short	(.L_13 - .L_12)
	.align		4
.L_12:
        /*004c*/ 	.word	index@(_ZN6llcuda20quantize_int8_kernelEPKfPaPfi)
        /*0050*/ 	.word	0x00000018


	//----- nvinfo : EIATTR_FRAME_SIZE
	.align		4
.L_13:
        /*0054*/ 	.byte	0x04, 0x11
        /*0056*/ 	.short	(.L_15 - .L_14)
	.align		4
.L_14:
        /*0058*/ 	.word	index@($__internal_0_$__cuda_sm3x_div_rn_noftz_f32_slowpath)
        /*005c*/ 	.word	0x00000000


	//----- nvinfo : EIATTR_FRAME_SIZE
	.align		4
.L_15:
        /*0060*/ 	.byte	0x04, 0x11
        /*0062*/ 	.short	(.L_17 - .L_16)
	.align		4
.L_16:
        /*0064*/ 	.word	index@(_ZN6llcuda20quantize_int8_kernelEPKfPaPfi)
        /*0068*/ 	.word	0x00000000


	//----- nvinfo : EIATTR_MIN_STACK_SIZE
	.align		4
.L_17:
        /*006c*/ 	.byte	0x04, 0x12
        /*006e*/ 	.short	(.L_19 - .L_18)
	.align		4
.L_18:
        /*0070*/ 	.word	index@(_ZN6llcuda20quantize_int8_kernelEPKfPaPfi)
        /*0074*/ 	.word	0x00000000


	//----- nvinfo : EIATTR_MIN_STACK_SIZE
	.align		4
.L_19:
        /*0078*/ 	.byte	0x04, 0x12
        /*007a*/ 	.short	(.L_21 - .L_20)
	.align		4
.L_20:
        /*007c*/ 	.word	index@(_ZN6llcuda11gelu_kernelEPfi)
        /*0080*/ 	.word	0x00000000


	//----- nvinfo : EIATTR_MIN_STACK_SIZE
	.align		4
.L_21:
        /*0084*/ 	.byte	0x04, 0x12
        /*0086*/ 	.short	(.L_23 - .L_22)
	.align		4
.L_22:
        /*0088*/ 	.word	index@(_ZN6llcuda11relu_kernelEPfi)
        /*008c*/ 	.word	0x00000000


	//----- nvinfo : EIATTR_MIN_STACK_SIZE
	.align		4
.L_23:
        /*0090*/ 	.byte	0x04, 0x12
        /*0092*/ 	.short	(.L_25 - .L_24)
	.align		4
.L_24:
        /*0094*/ 	.word	index@(_ZN6llcuda13matmul_kernelEPKfS1_Pfiii)
        /*0098*/ 	.word	0x00000000
.L_25:


//--------------------- .nv.compat                --------------------------
	.section	.nv.compat,"",@"SHT_CUDA_COMPAT_INFO"
	.align	4
        /*0000*/ 	.byte	0x02, 0x09, 0x00, 0x00, 0x02, 0x02, 0x01, 0x00, 0x02, 0x05, 0x05, 0x00, 0x03, 0x07, 0x01, 0x01
        /*0010*/ 	.byte	0x02, 0x03, 0x00, 0x00, 0x02, 0x06, 0x01, 0x00, 0x04, 0x0b, 0x08, 0x00, 0x01, 0x00, 0x00, 0x00
        /*0020*/ 	.byte	0x00, 0x00, 0x00, 0x00


//--------------------- .nv.info._ZN6llcuda20quantize_int8_kernelEPKfPaPfi --------------------------
	.section	.nv.info._ZN6llcuda20quantize_int8_kernelEPKfPaPfi,"",@"SHT_CUDA_INFO"
	.sectionflags	@""
	.align	4


	//----- nvinfo : EIATTR_CUDA_API_VERSION
	.align		4
        /*0000*/ 	.byte	0x04, 0x37
        /*0002*/ 	.short	(.L_27 - .L_26)
.L_26:
        /*0004*/ 	.word	0x00000082


	//----- nvinfo : EIATTR_KPARAM_INFO
	.align		4
.L_27:
        /*0008*/ 	.byte	0x04, 0x17
        /*000a*/ 	.short	(.L_29 - .L_28)
.L_28:
        /*000c*/ 	.word	0x00000000
        /*0010*/ 	.short	0x0003
        /*0012*/ 	.short	0x0018
        /*0014*/ 	.byte	0x00, 0xf0, 0x11, 0x00


	//----- nvinfo : EIATTR_KPARAM_INFO
	.align		4
.L_29:
        /*0018*/ 	.byte	0x04, 0x17
        /*001a*/ 	.short	(.L_31 - .L_30)
.L_30:
        /*001c*/ 	.word	0x00000000
        /*0020*/ 	.short	0x0002
        /*0022*/ 	.short	0x0010
        /*0024*/ 	.byte	0x00, 0xf5, 0x21, 0x00


	//----- nvinfo : EIATTR_KPARAM_INFO
	.align		4
.L_31:
        /*0028*/ 	.byte	0x04, 0x17
        /*002a*/ 	.short	(.L_33 - .L_32)
.L_32:
        /*002c*/ 	.word	0x00000000
        /*0030*/ 	.short	0x0001
        /*0032*/ 	.short	0x0008
        /*0034*/ 	.byte	0x00, 0xf5, 0x21, 0x00


	//----- nvinfo : EIATTR_KPARAM_INFO
	.align		4
.L_33:
        /*0038*/ 	.byte	0x04, 0x17
        /*003a*/ 	.short	(.L_35 - .L_34)
.L_34:
        /*003c*/ 	.word	0x00000000
        /*0040*/ 	.short	0x0000
        /*0042*/ 	.short	0x0000
        /*0044*/ 	.byte	0x00, 0xf5, 0x21, 0x00


	//----- nvinfo : EIATTR_SPARSE_MMA_MASK
	.align		4
.L_35:
        /*0048*/ 	.byte	0x03, 0x50
        /*004a*/ 	.short	0x0000


	//----- nvinfo : EIATTR_MAXREG_COUNT
	.align		4
        /*004c*/ 	.byte	0x03, 0x1b
        /*004e*/ 	.short	0x00ff


	//----- nvinfo : EIATTR_NUM_BARRIERS
	.align		4
        /*0050*/ 	.byte	0x02, 0x4c
        /*0052*/ 	.byte	0x01
	.zero		1


	//----- nvinfo : EIATTR_MERCURY_ISA_VERSION
	.align		4
        /*0054*/ 	.byte	0x03, 0x5f
        /*0056*/ 	.short	0x0101


	//----- nvinfo : EIATTR_VRC_CTA_INIT_COUNT
	.align		4
        /*0058*/ 	.byte	0x02, 0x4a
	.zero		1
	.zero		1


	//----- nvinfo : EIATTR_EXIT_INSTR_OFFSETS
	.align		4
        /*005c*/ 	.byte	0x04, 0x1c
        /*005e*/ 	.short	(.L_37 - .L_36)


	//   ....[0]....
.L_36:
        /*0060*/ 	.word	0x000007b0


	//   ....[1]....
        /*0064*/ 	.word	0x00000980


	//----- nvinfo : EIATTR_CRS_STACK_SIZE
	.align		4
.L_37:
        /*0068*/ 	.byte	0x04, 0x1e
        /*006a*/ 	.short	(.L_39 - .L_38)
.L_38:
        /*006c*/ 	.word	0x00000000


	//----- nvinfo : EIATTR_CBANK_PARAM_SIZE
	.align		4
.L_39:
        /*0070*/ 	.byte	0x03, 0x19
        /*0072*/ 	.short	0x001c


	//----- nvinfo : EIATTR_PARAM_CBANK
	.align		4
        /*0074*/ 	.byte	0x04, 0x0a
        /*0076*/ 	.short	(.L_41 - .L_40)
	.align		4
.L_40:
        /*0078*/ 	.word	index@(.nv.constant0._ZN6llcuda20quantize_int8_kernelEPKfPaPfi)
        /*007c*/ 	.short	0x0380
        /*007e*/ 	.short	0x001c


	//----- nvinfo : EIATTR_SW_WAR
	.align		4
.L_41:
        /*0080*/ 	.byte	0x04, 0x36
        /*0082*/ 	.short	(.L_43 - .L_42)
.L_42:
        /*0084*/ 	.word	0x00000008
.L_43:


//--------------------- .nv.info._ZN6llcuda11gelu_kernelEPfi --------------------------
	.section	.nv.info._ZN6llcuda11gelu_kernelEPfi,"",@"SHT_CUDA_INFO"
	.sectionflags	@""
	.align	4


	//----- nvinfo : EIATTR_CUDA_API_VERSION
	.align		4
        /*0000*/ 	.byte	0x04, 0x37
        /*0002*/ 	.short	(.L_45 - .L_44)
.L_44:
        /*0004*/ 	.word	0x00000082


	//----- nvinfo : EIATTR_KPARAM_INFO
	.align		4
.L_45:
        /*0008*/ 	.byte	0x04, 0x17
        /*000a*/ 	.short	(.L_47 - .L_46)
.L_46:
        /*000c*/ 	.word	0x00000000
        /*0010*/ 	.short	0x0001
        /*0012*/ 	.short	0x0008
        /*0014*/ 	.byte	0x00, 0xf0, 0x11, 0x00


	//----- nvinfo : EIATTR_KPARAM_INFO
	.align		4
.L_47:
        /*0018*/ 	.byte	0x04, 0x17
        /*001a*/ 	.short	(.L_49 - .L_48)
.L_48:
        /*001c*/ 	.word	0x00000000
        /*0020*/ 	.short	0x0000
        /*0022*/ 	.short	0x0000
        /*0024*/ 	.byte	0x00, 0xf5, 0x21, 0x00


	//----- nvinfo : EIATTR_SPARSE_MMA_MASK
	.align		4
.L_49:
        /*0028*/ 	.byte	0x03, 0x50
        /*002a*/ 	.short	0x0000


	//----- nvinfo : EIATTR_MAXREG_COUNT
	.align		4
        /*002c*/ 	.byte	0x03, 0x1b
        /*002e*/ 	.short	0x00ff


	//----- nvinfo : EIATTR_MERCURY_ISA_VERSION
	.align		4
        /*0030*/ 	.byte	0x03, 0x5f
        /*0032*/ 	.short	0x0101


	//----- nvinfo : EIATTR_VRC_CTA_INIT_COUNT
	.align		4
        /*0034*/ 	.byte	0x02, 0x4a
	.zero		1
	.zero		1


	//----- nvinfo : EIATTR_EXIT_INSTR_OFFSETS
	.align		4
        /*0038*/ 	.byte	0x04, 0x1c
        /*003a*/ 	.short	(.L_51 - .L_50)


	//   ....[0]....
.L_50:
        /*003c*/ 	.word	0x00000070


	//   ....[1]....
        /*0040*/ 	.word	0x00000250


	//----- nvinfo : EIATTR_CBANK_PARAM_SIZE
	.align		4
.L_51:
        /*0044*/ 	.byte	0x03, 0x19
        /*0046*/ 	.short	0x000c


	//----- nvinfo : EIATTR_PARAM_CBANK
	.align		4
        /*0048*/ 	.byte	0x04, 0x0a
        /*004a*/ 	.short	(.L_53 - .L_52)
	.align		4
.L_52:
        /*004c*/ 	.word	index@(.nv.constant0._ZN6llcuda11gelu_kernelEPfi)
        /*0050*/ 	.short	0x0380
        /*0052*/ 	.short	0x000c


	//----- nvinfo : EIATTR_SW_WAR
	.align		4
.L_53:
        /*0054*/ 	.byte	0x04, 0x36
        /*0056*/ 	.short	(.L_55 - .L_54)
.L_54:
        /*0058*/ 	.word	0x00000008
.L_55:


//--------------------- .nv.info._ZN6llcuda11relu_kernelEPfi --------------------------
	.section	.nv.info._ZN6llcuda11relu_kernelEPfi,"",@"SHT_CUDA_INFO"
	.sectionflags	@""
	.align	4


	//----- nvinfo : EIATTR_CUDA_API_VERSION
	.align		4
        /*0000*/ 	.byte	0x04, 0x37
        /*0002*/ 	.short	(.L_57 - .L_56)
.L_56:
        /*0004*/ 	.word	0x00000082


	//----- nvinfo : EIATTR_KPARAM_INFO
	.align		4
.L_57:
        /*0008*/ 	.byte	0x04, 0x17
        /*000a*/ 	.short	(.L_59 - .L_58)
.L_58:
        /*000c*/ 	.word	0x00000000
        /*0010*/ 	.short	0x0001
        /*0012*/ 	.short	0x0008
        /*0014*/ 	.byte	0x00, 0xf0, 0x11, 0x00


	//----- nvinfo : EIATTR_KPARAM_INFO
	.align		4
.L_59:
        /*0018*/ 	.byte	0x04, 0x17
        /*001a*/ 	.short	(.L_61 - .L_60)
.L_60:
        /*001c*/ 	.word	0x00000000
        /*0020*/ 	.short	0x0000
        /*0022*/ 	.short	0x0000
        /*0024*/ 	.byte	0x00, 0xf5, 0x21, 0x00


	//----- nvinfo : EIATTR_SPARSE_MMA_MASK
	.align		4
.L_61:
        /*0028*/ 	.byte	0x03, 0x50
        /*002a*/ 	.short	0x0000


	//----- nvinfo : EIATTR_MAXREG_COUNT
	.align		4
        /*002c*/ 	.byte	0x03, 0x1b
        /*002e*/ 	.short	0x00ff


	//----- nvinfo : EIATTR_MERCURY_ISA_VERSION
	.align		4
        /*0030*/ 	.byte	0x03, 0x5f
        /*0032*/ 	.short	0x0101


	//----- nvinfo : EIATTR_VRC_CTA_INIT_COUNT
	.align		4
        /*0034*/ 	.byte	0x02, 0x4a
	.zero		1
	.zero		1


	//----- nvinfo : EIATTR_EXIT_INSTR_OFFSETS
	.align		4
        /*0038*/ 	.byte	0x04, 0x1c
        /*003a*/ 	.short	(.L_63 - .L_62)


	//   ....[0]....
.L_62:
        /*003c*/ 	.word	0x00000070


	//   ....[1]....
        /*0040*/ 	.word	0x000000e0


	//----- nvinfo : EIATTR_CBANK_PARAM_SIZE
	.align		4
.L_63:
        /*0044*/ 	.byte	0x03, 0x19
        /*0046*/ 	.short	0x000c


	//----- nvinfo : EIATTR_PARAM_CBANK
	.align		4
        /*0048*/ 	.byte	0x04, 0x0a
        /*004a*/ 	.short	(.L_65 - .L_64)
	.align		4
.L_64:
        /*004c*/ 	.word	index@(.nv.constant0._ZN6llcuda11relu_kernelEPfi)
        /*0050*/ 	.short	0x0380
        /*0052*/ 	.short	0x000c


	//----- nvinfo : EIATTR_SW_WAR
	.align		4
.L_65:
        /*0054*/ 	.byte	0x04, 0x36
        /*0056*/ 	.short	(.L_67 - .L_66)
.L_66:
        /*0058*/ 	.word	0x00000008
.L_67:


//--------------------- .nv.info._ZN6llcuda13matmul_kernelEPKfS1_Pfiii --------------------------
	.section	.nv.info._ZN6llcuda13matmul_kernelEPKfS1_Pfiii,"",@"SHT_CUDA_INFO"
	.sectionflags	@""
	.align	4


	//----- nvinfo : EIATTR_CUDA_API_VERSION
	.align		4
        /*0000*/ 	.byte	0x04, 0x37
        /*0002*/ 	.short	(.L_69 - .L_68)
.L_68:
        /*0004*/ 	.word	0x00000082


	//----- nvinfo : EIATTR_KPARAM_INFO
	.align		4
.L_69:
        /*0008*/ 	.byte	0x04, 0x17
        /*000a*/ 	.short	(.L_71 - .L_70)
.L_70:
        /*000c*/ 	.word	0x00000000
        /*0010*/ 	.short	0x0005
        /*0012*/ 	.short	0x0020
        /*0014*/ 	.byte	0x00, 0xf0, 0x11, 0x00


	//----- nvinfo : EIATTR_KPARAM_INFO
	.align		4
.L_71:
        /*0018*/ 	.byte	0x04, 0x17
        /*001a*/ 	.short	(.L_73 - .L_72)
.L_72:
        /*001c*/ 	.word	0x00000000
        /*0020*/ 	.short	0x0004
        /*0022*/ 	.short	0x001c
        /*0024*/ 	.byte	0x00, 0xf0, 0x11, 0x00


	//----- nvinfo : EIATTR_KPARAM_INFO
	.align		4
.L_73:
        /*0028*/ 	.byte	0x04, 0x17
        /*002a*/ 	.short	(.L_75 - .L_74)
.L_74:
        /*002c*/ 	.word	0x00000000
        /*0030*/ 	.short	0x0003
        /*0032*/ 	.short	0x0018
        /*0034*/ 	.byte	0x00, 0xf0, 0x11, 0x00


	//----- nvinfo : EIATTR_KPARAM_INFO
	.align		4
.L_75:
        /*0038*/ 	.byte	0x04, 0x17
        /*003a*/ 	.short	(.L_77 - .L_76)
.L_76:
        /*003c*/ 	.word	0x00000000
        /*0040*/ 	.short	0x0002
        /*0042*/ 	.short	0x0010
        /*0044*/ 	.byte	0x00, 0xf5, 0x21, 0x00


	//----- nvinfo : EIATTR_KPARAM_INFO
	.align		4
.L_77:
        /*0048*/ 	.byte	0x04, 0x17
        /*004a*/ 	.short	(.L_79 - .L_78)
.L_78:
        /*004c*/ 	.word	0x00000000
        /*0050*/ 	.short	0x0001
        /*0052*/ 	.short	0x0008
        /*0054*/ 	.byte	0x00, 0xf5, 0x21, 0x00


	//----- nvinfo : EIATTR_KPARAM_INFO
	.align		4
.L_79:
        /*0058*/ 	.byte	0x04, 0x17
        /*005a*/ 	.short	(.L_81 - .L_80)
.L_80:
        /*005c*/ 	.word	0x00000000
        /*0060*/ 	.short	0x0000
        /*0062*/ 	.short	0x0000
        /*0064*/ 	.byte	0x00, 0xf5, 0x21, 0x00


	//----- nvinfo : EIATTR_SPARSE_MMA_MASK
	.align		4
.L_81:
        /*0068*/ 	.byte	0x03, 0x50
        /*006a*/ 	.short	0x0000


	//----- nvinfo : EIATTR_MAXREG_COUNT
	.align		4
        /*006c*/ 	.byte	0x03, 0x1b
        /*006e*/ 	.short	0x00ff


	//----- nvinfo : EIATTR_MERCURY_ISA_VERSION
	.align		4
        /*0070*/ 	.byte	0x03, 0x5f
        /*0072*/ 	.short	0x0101


	//----- nvinfo : EIATTR_VRC_CTA_INIT_COUNT
	.align		4
        /*0074*/ 	.byte	0x02, 0x4a
	.zero		1
	.zero		1


	//----- nvinfo : EIATTR_EXIT_INSTR_OFFSETS
	.align		4
        /*0078*/ 	.byte	0x04, 0x1c
        /*007a*/ 	.short	(.L_83 - .L_82)


	//   ....[0]....
.L_82:
        /*007c*/ 	.word	0x000000c0


	//   ....[1]....
        /*0080*/ 	.word	0x000008e0


	//----- nvinfo : EIATTR_CBANK_PARAM_SIZE
	.align		4
.L_83:
        /*0084*/ 	.byte	0x03, 0x19
        /*0086*/ 	.short	0x0024


	//----- nvinfo : EIATTR_PARAM_CBANK
	.align		4
        /*0088*/ 	.byte	0x04, 0x0a
        /*008a*/ 	.short	(.L_85 - .L_84)
	.align		4
.L_84:
        /*008c*/ 	.word	index@(.nv.constant0._ZN6llcuda13matmul_kernelEPKfS1_Pfiii)
        /*0090*/ 	.short	0x0380
        /*0092*/ 	.short	0x0024


	//----- nvinfo : EIATTR_SW_WAR
	.align		4
.L_85:
        /*0094*/ 	.byte	0x04, 0x36
        /*0096*/ 	.short	(.L_87 - .L_86)
.L_86:
        /*0098*/ 	.word	0x00000008
.L_87:


//--------------------- .nv.callgraph             --------------------------
	.section	.nv.callgraph,"",@"SHT_CUDA_CALLGRAPH"
	.align	4
	.sectionentsize	8
	.align		4
        /*0000*/ 	.word	0x00000000
	.align		4
        /*0004*/ 	.word	0xffffffff
	.align		4
        /*0008*/ 	.word	0x00000000
	.align		4
        /*000c*/ 	.word	0xfffffffe
	.align		4
        /*0010*/ 	.word	0x00000000
	.align		4
        /*0014*/ 	.word	0xfffffffd
	.align		4
        /*0018*/ 	.word	0x00000000
	.align		4
        /*001c*/ 	.word	0xfffffffc


//--------------------- .text._ZN6llcuda20quantize_int8_kernelEPKfPaPfi --------------------------
	.section	.text._ZN6llcuda20quantize_int8_kernelEPKfPaPfi,"ax",@progbits
	.align	128
        .global         _ZN6llcuda20quantize_int8_kernelEPKfPaPfi
        .type           _ZN6llcuda20quantize_int8_kernelEPKfPaPfi,@function
        .size           _ZN6llcuda20quantize_int8_kernelEPKfPaPfi,(.L_x_30 - _ZN6llcuda20quantize_int8_kernelEPKfPaPfi)
        .other          _ZN6llcuda20quantize_int8_kernelEPKfPaPfi,@"STO_CUDA_ENTRY STV_DEFAULT"
_ZN6llcuda20quantize_int8_kernelEPKfPaPfi:
.text._ZN6llcuda20quantize_int8_kernelEPKfPaPfi:
[----:B------:R-:W-:Y:S01]  /*0000*/  LDC R1, c[0x0][0x37c] ;  /* 0x0000df00ff017b82 */ /* 0x000fe20000000800 */
[----:B------:R-:W0:Y:S07]  /*0010*/  S2R R3, SR_TID.X ;  /* 0x0000000000037919 */ /* 0x000e2e0000002100 */
[----:B------:R-:W0:Y:S01]  /*0020*/  S2UR UR4, SR_CTAID.X ;  /* 0x00000000000479c3 */ /* 0x000e220000002500 */
[----:B------:R-:W1:Y:S01]  /*0030*/  LDCU.64 UR10, c[0x0][0x358] ;  /* 0x00006b00ff0a77ac */ /* 0x000e620008000a00 */
[----:B------:R-:W-:Y:S06]  /*0040*/  BSSY.RECONVERGENT B0, `(.L_x_0) ;  /* 0x0000073000007945 */ /* 0x000fec0003800200 */
[----:B------:R-:W0:Y:S02]  /*0050*/  LDC R2, c[0x0][0x360] ;  /* 0x0000d800ff027b82 */ /* 0x000e240000000800 */
[----:B0-----:R-:W-:-:S05]  /*0060*/  IMAD R2, R2, UR4, R3 ;  /* 0x0000000402027c24 */ /* 0x001fca000f8e0203 */
[----:B------:R-:W-:-:S13]  /*0070*/  ISETP.NE.AND P0, PT, R2, RZ, PT ;  /* 0x000000ff0200720c */ /* 0x000fda0003f05270 */
[----:B-1----:R-:W-:Y:S05]  /*0080*/  @P0 BRA `(.L_x_1) ;  /* 0x0000000400b80947 */ /* 0x002fea0003800000 */
[----:B------:R-:W0:Y:S01]  /*0090*/  LDCU UR6, c[0x0][0x398] ;  /* 0x00007300ff0677ac */ /* 0x000e220008000800 */
[----:B------:R-:W-:Y:S01]  /*00a0*/  IMAD.MOV.U32 R3, RZ, RZ, RZ ;  /* 0x000000ffff037224 */ /* 0x000fe200078e00ff */
[----:B0-----:R-:W-:-:S09]  /*00b0*/  UISETP.GE.AND UP0, UPT, UR6, 0x1, UPT ;  /* 0x000000010600788c */ /* 0x001fd2000bf06270 */
[----:B------:R-:W-:Y:S05]  /*00c0*/  BRA.U !UP0, `(.L_x_2) ;  /* 0x0000000508687547 */ /* 0x000fea000b800000 */
[----:B------:R-:W-:Y:S01]  /*00d0*/  UISETP.GE.U32.AND UP1, UPT, UR6, 0x10, UPT ;  /* 0x000000100600788c */ /* 0x000fe2000bf26070 */
[----:B------:R-:W-:Y:S01]  /*00e0*/  IMAD.MOV.U32 R3, RZ, RZ, RZ ;  /* 0x000000ffff037224 */ /* 0x000fe200078e00ff */
[----:B------:R-:W-:Y:S01]  /*00f0*/  ULOP3.LUT UR7, UR6, 0xf, URZ, 0xc0, !UPT ;  /* 0x0000000f06077892 */ /* 0x000fe2000f8ec0ff */
[----:B------:R-:W-:-:S03]  /*0100*/  IMAD.MOV.U32 R0, RZ, RZ, RZ ;  /* 0x000000ffff007224 */ /* 0x000fc600078e00ff */
[----:B------:R-:W-:-:S03]  /*0110*/  UISETP.NE.AND UP0, UPT, UR7, URZ, UPT ;  /* 0x000000ff0700728c */ /* 0x000fc6000bf05270 */
[----:B------:R-:W-:Y:S08]  /*0120*/  BRA.U !UP1, `(.L_x_3) ;  /* 0x00000001099c7547 */ /* 0x000ff0000b800000 */
[----:B------:R-:W0:Y:S01]  /*0130*/  LDCU.64 UR4, c[0x0][0x380] ;  /* 0x00007000ff0477ac */ /* 0x000e220008000a00 */
[----:B------:R-:W-:Y:S01]  /*0140*/  IMAD.MOV.U32 R3, RZ, RZ, RZ ;  /* 0x000000ffff037224 */ /* 0x000fe200078e00ff */
[----:B------:R-:W-:-:S04]  /*0150*/  ULOP3.LUT UR8, UR6, 0x7ffffff0, URZ, 0xc0, !UPT ;  /* 0x7ffffff006087892 */ /* 0x000fc8000f8ec0ff */
[----:B------:R-:W-:Y:S02]  /*0160*/  UIADD3 UR9, UPT, UPT, -UR8, URZ, URZ ;  /* 0x000000ff08097290 */ /* 0x000fe4000fffe1ff */
[----:B------:R-:W-:Y:S01]  /*0170*/  IMAD.U32 R0, RZ, RZ, UR8 ;  /* 0x00000008ff007e24 */ /* 0x000fe2000f8e00ff */
[----:B0-----:R-:W-:-:S04]  /*0180*/  UIADD3 UR4, UP1, UPT, UR4, 0x20, URZ ;  /* 0x0000002004047890 */ /* 0x001fc8000ff3e0ff */
[----:B------:R-:W-:Y:S02]  /*0190*/  UIADD3.X UR5, UPT, UPT, URZ, UR5, URZ, UP1, !UPT ;  /* 0x00000005ff057290 */ /* 0x000fe40008ffe4ff */
[----:B------:R-:W-:-:S04]  /*01a0*/  IMAD.U32 R9, RZ, RZ, UR4 ;  /* 0x00000004ff097e24 */ /* 0x000fc8000f8e00ff */
[----:B------:R-:W-:-:S07]  /*01b0*/  IMAD.U32 R5, RZ, RZ, UR5 ;  /* 0x00000005ff057e24 */ /* 0x000fce000f8e00ff */
.L_x_4:
[----:B------:R-:W-:-:S05]  /*01c0*/  IMAD.MOV.U32 R4, RZ, RZ, R9 ;  /* 0x000000ffff047224 */ /* 0x000fca00078e0009 */
[----:B------:R-:W2:Y:S04]  /*01d0*/  LDG.E R8, desc[UR10][R4.64+-0x20] ;  /* 0xffffe00a04087981 */ /* 0x000ea8000c1e1900 */
[----:B------:R-:W2:Y:S04]  /*01e0*/  LDG.E R9, desc[UR10][R4.64+-0x1c] ;  /* 0xffffe40a04097981 */ /* 0x000ea8000c1e1900 */
[----:B------:R-:W3:Y:S04]  /*01f0*/  LDG.E R11, desc[UR10][R4.64+-0x18] ;  /* 0xffffe80a040b7981 */ /* 0x000ee8000c1e1900 */
[----:B------:R-:W3:Y:S04]  /*0200*/  LDG.E R10, desc[UR10][R4.64+-0x14] ;  /* 0xffffec0a040a7981 */ /* 0x000ee8000c1e1900 */
[----:B------:R-:W4:Y:S04]  /*0210*/  LDG.E R13, desc[UR10][R4.64+-0x10] ;  /* 0xfffff00a040d7981 */ /* 0x000f28000c1e1900 */
[----:B------:R-:W4:Y:S04]  /*0220*/  LDG.E R12, desc[UR10][R4.64+-0xc] ;  /* 0xfffff40a040c7981 */ /* 0x000f28000c1e1900 */
[----:B------:R-:W5:Y:S04]  /*0230*/  LDG.E R15, desc[UR10][R4.64+-0x8] ;  /* 0xfffff80a040f7981 */ /* 0x000f68000c1e1900 */
        /* <DEDUP_REMOVED lines=8> */
[----:B------:R0:W5:Y:S01]  /*02c0*/  LDG.E R7, desc[UR10][R4.64+0x1c] ;  /* 0x00001c0a04077981 */ /* 0x000162000c1e1900 */
[----:B------:R-:W-:-:S04]  /*02d0*/  UIADD3 UR9, UPT, UPT, UR9, 0x10, URZ ;  /* 0x0000001009097890 */ /* 0x000fc8000fffe0ff */
[----:B------:R-:W-:Y:S01]  /*02e0*/  UISETP.NE.AND UP1, UPT, UR9, URZ, UPT ;  /* 0x000000ff0900728c */ /* 0x000fe2000bf25270 */
[----:B--2---:R-:W-:Y:S02]  /*02f0*/  FMNMX3 R8, R3, |R8|, |R9|, !PT ;  /* 0x4000000803087276 */ /* 0x004fe40007800409 */
[----:B------:R-:W-:-:S05]  /*0300*/  IADD3 R9, P0, PT, R4, 0x40, RZ ;  /* 0x0000004004097810 */ /* 0x000fca0007f1e0ff */
[----:B0-----:R-:W-:Y:S01]  /*0310*/  IMAD.X R5, RZ, RZ, R5, P0 ;  /* 0x000000ffff057224 */ /* 0x001fe200000e0605 */
[----:B---3--:R-:W-:-:S04]  /*0320*/  FMNMX3 R8, R8, |R11|, |R10|, !PT ;  /* 0x4000000b08087276 */ /* 0x008fc8000780040a */
[----:B----4-:R-:W-:-:S04]  /*0330*/  FMNMX3 R8, R8, |R13|, |R12|, !PT ;  /* 0x4000000d08087276 */ /* 0x010fc8000780040c */
[----:B-----5:R-:W-:-:S04]  /*0340*/  FMNMX3 R8, R8, |R15|, |R14|, !PT ;  /* 0x4000000f08087276 */ /* 0x020fc8000780040e */
[----:B------:R-:W-:-:S04]  /*0350*/  FMNMX3 R8, R8, |R17|, |R16|, !PT ;  /* 0x4000001108087276 */ /* 0x000fc80007800410 */
[----:B------:R-:W-:-:S04]  /*0360*/  FMNMX3 R8, R8, |R19|, |R18|, !PT ;  /* 0x4000001308087276 */ /* 0x000fc80007800412 */
[----:B------:R-:W-:-:S04]  /*0370*/  FMNMX3 R8, R8, |R21|, |R20|, !PT ;  /* 0x4000001508087276 */ /* 0x000fc80007800414 */
[----:B------:R-:W-:Y:S01]  /*0380*/  FMNMX3 R3, R8, |R6|, |R7|, !PT ;  /* 0x4000000608037276 */ /* 0x000fe20007800407 */
[----:B------:R-:W-:Y:S06]  /*0390*/  BRA.U UP1, `(.L_x_4) ;  /* 0xfffffffd01887547 */ /* 0x000fec000b83ffff */
.L_x_3:
[----:B------:R-:W-:Y:S05]  /*03a0*/  BRA.U !UP0, `(.L_x_2) ;  /* 0x0000000108b07547 */ /* 0x000fea000b800000 */
[----:B------:R-:W-:Y:S02]  /*03b0*/  UISETP.GE.U32.AND UP0, UPT, UR7, 0x8, UPT ;  /* 0x000000080700788c */ /* 0x000fe4000bf06070 */
[----:B------:R-:W-:-:S04]  /*03c0*/  ULOP3.LUT UR5, UR6, 0x7, URZ, 0xc0, !UPT ;  /* 0x0000000706057892 */ /* 0x000fc8000f8ec0ff */
[----:B------:R-:W-:-:S03]  /*03d0*/  UISETP.NE.AND UP1, UPT, UR5, URZ, UPT ;  /* 0x000000ff0500728c */ /* 0x000fc6000bf25270 */
[----:B------:R-:W-:Y:S08]  /*03e0*/  BRA.U !UP0, `(.L_x_5) ;  /* 0x00000001083c7547 */ /* 0x000ff0000b800000 */
[----:B------:R-:W0:Y:S02]  /*03f0*/  LDC.64 R4, c[0x0][0x380] ;  /* 0x0000e000ff047b82 */ /* 0x000e240000000a00 */
[----:B0-----:R-:W-:-:S05]  /*0400*/  IMAD.WIDE.U32 R4, R0, 0x4, R4 ;  /* 0x0000000400047825 */ /* 0x001fca00078e0004 */
[----:B------:R-:W2:Y:S04]  /*0410*/  LDG.E R6, desc[UR10][R4.64] ;  /* 0x0000000a04067981 */ /* 0x000ea8000c1e1900 */
[----:B------:R-:W2:Y:S04]  /*0420*/  LDG.E R7, desc[UR10][R4.64+0x4] ;  /* 0x0000040a04077981 */ /* 0x000ea8000c1e1900 */
[----:B------:R-:W3:Y:S04]  /*0430*/  LDG.E R9, desc[UR10][R4.64+0x8] ;  /* 0x0000080a04097981 */ /* 0x000ee8000c1e1900 */
[----:B------:R-:W3:Y:S04]  /*0440*/  LDG.E R8, desc[UR10][R4.64+0xc] ;  /* 0x00000c0a04087981 */ /* 0x000ee8000c1e1900 */
[----:B------:R-:W4:Y:S04]  /*0450*/  LDG.E R11, desc[UR10][R4.64+0x10] ;  /* 0x0000100a040b7981 */ /* 0x000f28000c1e1900 */
[----:B------:R-:W4:Y:S04]  /*0460*/  LDG.E R10, desc[UR10][R4.64+0x14] ;  /* 0x0000140a040a7981 */ /* 0x000f28000c1e1900 */
[----:B------:R-:W5:Y:S04]  /*0470*/  LDG.E R13, desc[UR10][R4.64+0x18] ;  /* 0x0000180a040d7981 */ /* 0x000f68000c1e1900 */
[----:B------:R-:W5:Y:S01]  /*0480*/  LDG.E R12, desc[UR10][R4.64+0x1c] ;  /* 0x00001c0a040c7981 */ /* 0x000f62000c1e1900 */
[----:B------:R-:W-:Y:S01]  /*0490*/  VIADD R0, R0, 0x8 ;  /* 0x0000000800007836 */ /* 0x000fe20000000000 */
[----:B--2---:R-:W-:-:S04]  /*04a0*/  FMNMX3 R6, R3, |R6|, |R7|, !PT ;  /* 0x4000000603067276 */ /* 0x004fc80007800407 */
[----:B---3--:R-:W-:-:S04]  /*04b0*/  FMNMX3 R6, R6, |R9|, |R8|, !PT ;  /* 0x4000000906067276 */ /* 0x008fc80007800408 */
[----:B----4-:R-:W-:-:S04]  /*04c0*/  FMNMX3 R6, R6, |R11|, |R10|, !PT ;  /* 0x4000000b06067276 */ /* 0x010fc8000780040a */
[----:B-----5:R-:W-:-:S07]  /*04d0*/  FMNMX3 R3, R6, |R13|, |R12|, !PT ;  /* 0x4000000d06037276 */ /* 0x020fce000780040c */
.L_x_5:
        /* <DEDUP_REMOVED lines=10> */
[----:B------:R-:W3:Y:S01]  /*0580*/  LDG.E R9, desc[UR10][R4.64+0xc] ;  /* 0x00000c0a04097981 */ /* 0x000ee2000c1e1900 */
[----:B------:R-:W-:Y:S01]  /*0590*/  VIADD R0, R0, 0x4 ;  /* 0x0000000400007836 */ /* 0x000fe20000000000 */
[----:B--2---:R-:W-:-:S04]  /*05a0*/  FMNMX3 R3, R3, |R6|, |R7|, !PT ;  /* 0x4000000603037276 */ /* 0x004fc80007800407 */
[----:B---3--:R-:W-:-:S07]  /*05b0*/  FMNMX3 R3, R3, |R8|, |R9|, !PT ;  /* 0x4000000803037276 */ /* 0x008fce0007800409 */
.L_x_6:
[----:B------:R-:W-:Y:S05]  /*05c0*/  BRA.U !UP1, `(.L_x_2) ;  /* 0x0000000109287547 */ /* 0x000fea000b800000 */
[----:B------:R-:W0:Y:S01]  /*05d0*/  LDC.64 R4, c[0x0][0x380] ;  /* 0x0000e000ff047b82 */ /* 0x000e220000000a00 */
[----:B------:R-:W-:Y:S01]  /*05e0*/  UIADD3 UR4, UPT, UPT, -UR4, URZ, URZ ;  /* 0x000000ff04047290 */ /* 0x000fe2000fffe1ff */
[----:B0-----:R-:W-:-:S11]  /*05f0*/  IMAD.WIDE.U32 R4, R0, 0x4, R4 ;  /* 0x0000000400047825 */ /* 0x001fd600078e0004 */
.L_x_7:
[----:B------:R0:W2:Y:S01]  /*0600*/  LDG.E R0, desc[UR10][R4.64] ;  /* 0x0000000a04007981 */ /* 0x0000a2000c1e1900 */
[----:B------:R-:W-:-:S04]  /*0610*/  UIADD3 UR4, UPT, UPT, UR4, 0x1, URZ ;  /* 0x0000000104047890 */ /* 0x000fc8000fffe0ff */
[----:B------:R-:W-:Y:S01]  /*0620*/  UISETP.NE.AND UP0, UPT, UR4, URZ, UPT ;  /* 0x000000ff0400728c */ /* 0x000fe2000bf05270 */
[----:B0-----:R-:W-:-:S05]  /*0630*/  IADD3 R4, P0, PT, R4, 0x4, RZ ;  /* 0x0000000404047810 */ /* 0x001fca0007f1e0ff */
[----:B------:R-:W-:Y:S01]  /*0640*/  IMAD.X R5, RZ, RZ, R5, P0 ;  /* 0x000000ffff057224 */ /* 0x000fe200000e0605 */
[----:B--2---:R-:W-:Y:S02]  /*0650*/  FMNMX R3, |R0|, R3, !PT ;  /* 0x0000000300037209 */ /* 0x004fe40007800200 */
[----:B------:R-:W-:Y:S05]  /*0660*/  BRA.U UP0, `(.L_x_7) ;  /* 0xfffffffd00e47547 */ /* 0x000fea000b83ffff */
.L_x_2:
[----:B------:R-:W-:Y:S01]  /*0670*/  IMAD.MOV.U32 R5, RZ, RZ, 0x3c010204 ;  /* 0x3c010204ff057424 */ /* 0x000fe200078e00ff */
[----:B------:R-:W0:Y:S01]  /*0680*/  FCHK P0, R3, 127 ;  /* 0x42fe000003007902 */ /* 0x000e220000000000 */
[----:B------:R-:W-:-:S04]  /*0690*/  IMAD.MOV.U32 R0, RZ, RZ, 0x42fe0000 ;  /* 0x42fe0000ff007424 */ /* 0x000fc800078e00ff */
[----:B------:R-:W-:-:S04]  /*06a0*/  FFMA R0, R5, -R0, 1 ;  /* 0x3f80000005007423 */ /* 0x000fc80000000800 */
[----:B------:R-:W-:-:S04]  /*06b0*/  FFMA R0, R0, R5, 0.0078740157186985015869 ;  /* 0x3c01020400007423 */ /* 0x000fc80000000005 */
[----:B------:R-:W-:-:S04]  /*06c0*/  FFMA R4, R0, R3, RZ ;  /* 0x0000000300047223 */ /* 0x000fc800000000ff */
[----:B------:R-:W-:-:S04]  /*06d0*/  FFMA R5, R4, -127, R3 ;  /* 0xc2fe000004057823 */ /* 0x000fc80000000003 */
[----:B------:R-:W-:Y:S01]  /*06e0*/  FFMA R7, R0, R5, R4 ;  /* 0x0000000500077223 */ /* 0x000fe20000000004 */
[----:B0-----:R-:W-:Y:S06]  /*06f0*/  @!P0 BRA `(.L_x_8) ;  /* 0x0000000000148947 */ /* 0x001fec0003800000 */
[----:B------:R-:W-:Y:S01]  /*0700*/  IMAD.MOV.U32 R0, RZ, RZ, R3 ;  /* 0x000000ffff007224 */ /* 0x000fe200078e0003 */
[----:B------:R-:W-:Y:S01]  /*0710*/  MOV R4, 0x740 ;  /* 0x0000074000047802 */ /* 0x000fe20000000f00 */
[----:B------:R-:W-:-:S07]  /*0720*/  IMAD.MOV.U32 R3, RZ, RZ, 0x42fe0000 ;  /* 0x42fe0000ff037424 */ /* 0x000fce00078e00ff */
[----:B------:R-:W-:Y:S05]  /*0730*/  CALL.REL.NOINC `($__internal_0_$__cuda_sm3x_div_rn_noftz_f32_slowpath) ;  /* 0x0000000000947944 */ /* 0x000fea0003c00000 */
[----:B------:R-:W-:-:S07]  /*0740*/  IMAD.MOV.U32 R7, RZ, RZ, R0 ;  /* 0x000000ffff077224 */ /* 0x000fce00078e0000 */
.L_x_8:
[----:B------:R-:W0:Y:S02]  /*0750*/  LDC.64 R4, c[0x0][0x390] ;  /* 0x0000e400ff047b82 */ /* 0x000e240000000a00 */
[----:B0-----:R0:W-:Y:S02]  /*0760*/  STG.E desc[UR10][R4.64], R7 ;  /* 0x0000000704007986 */ /* 0x0011e4000c10190a */
.L_x_1:
[----:B------:R-:W-:Y:S05]  /*0770*/  BSYNC.RECONVERGENT B0 ;  /* 0x0000000000007941 */ /* 0x000fea0003800200 */
.L_x_0:
[----:B------:R-:W1:Y:S01]  /*0780*/  LDCU UR4, c[0x0][0x398] ;  /* 0x00007300ff0477ac */ /* 0x000e620008000800 */
[----:B------:R-:W-:Y:S01]  /*0790*/  BAR.SYNC.DEFER_BLOCKING 0x0 ;  /* 0x0000000000007b1d */ /* 0x000fe20000010000 */
[----:B-1----:R-:W-:-:S13]  /*07a0*/  ISETP.GE.AND P0, PT, R2, UR4, PT ;  /* 0x0000000402007c0c */ /* 0x002fda000bf06270 */
[----:B------:R-:W-:Y:S05]  /*07b0*/  @P0 EXIT ;  /* 0x000000000000094d */ /* 0x000fea0003800000 */
[----:B0-----:R-:W0:Y:S08]  /*07c0*/  LDC.64 R6, c[0x0][0x390] ;  /* 0x0000e400ff067b82 */ /* 0x001e300000000a00 */
[----:B------:R-:W1:Y:S01]  /*07d0*/  LDC.64 R4, c[0x0][0x380] ;  /* 0x0000e000ff047b82 */ /* 0x000e620000000a00 */
[----:B0-----:R-:W2:Y:S01]  /*07e0*/  LDG.E R3, desc[UR10][R6.64] ;  /* 0x0000000a06037981 */ /* 0x001ea2000c1e1900 */
[----:B-1----:R-:W-:-:S05]  /*07f0*/  IMAD.WIDE R4, R2, 0x4, R4 ;  /* 0x0000000402047825 */ /* 0x002fca00078e0204 */
[----:B------:R-:W3:Y:S01]  /*0800*/  LDG.E R0, desc[UR10][R4.64] ;  /* 0x0000000a04007981 */ /* 0x000ee2000c1e1900 */
[----:B------:R-:W-:Y:S01]  /*0810*/  BSSY.RECONVERGENT B0, `(.L_x_9) ;  /* 0x000000c000007945 */ /* 0x000fe20003800200 */
[----:B--2---:R-:W0:Y:S08]  /*0820*/  MUFU.RCP R8, R3 ;  /* 0x0000000300087308 */ /* 0x004e300000001000 */
[----:B---3--:R-:W1:Y:S01]  /*0830*/  FCHK P0, R0, R3 ;  /* 0x0000000300007302 */ /* 0x008e620000000000 */
[----:B0-----:R-:W-:-:S04]  /*0840*/  FFMA R9, -R3, R8, 1 ;  /* 0x3f80000003097423 */ /* 0x001fc80000000108 */
[----:B------:R-:W-:-:S04]  /*0850*/  FFMA R9, R8, R9, R8 ;  /* 0x0000000908097223 */ /* 0x000fc80000000008 */
[----:B------:R-:W-:-:S04]  /*0860*/  FFMA R8, R0, R9, RZ ;  /* 0x0000000900087223 */ /* 0x000fc800000000ff */
[----:B------:R-:W-:-:S04]  /*0870*/  FFMA R10, -R3, R8, R0 ;  /* 0x00000008030a7223 */ /* 0x000fc80000000100 */
[----:B------:R-:W-:Y:S01]  /*0880*/  FFMA R8, R9, R10, R8 ;  /* 0x0000000a09087223 */ /* 0x000fe20000000008 */
[----:B-1----:R-:W-:Y:S06]  /*0890*/  @!P0 BRA `(.L_x_10) ;  /* 0x00000000000c8947 */ /* 0x002fec0003800000 */
[----:B------:R-:W-:-:S07]  /*08a0*/  MOV R4, 0x8c0 ;  /* 0x000008c000047802 */ /* 0x000fce0000000f00 */
[----:B------:R-:W-:Y:S05]  /*08b0*/  CALL.REL.NOINC `($__internal_0_$__cuda_sm3x_div_rn_noftz_f32_slowpath) ;  /* 0x0000000000347944 */ /* 0x000fea0003c00000 */
[----:B------:R-:W-:-:S07]  /*08c0*/  IMAD.MOV.U32 R8, RZ, RZ, R0 ;  /* 0x000000ffff087224 */ /* 0x000fce00078e0000 */
.L_x_10:
[----:B------:R-:W-:Y:S05]  /*08d0*/  BSYNC.RECONVERGENT B0 ;  /* 0x0000000000007941 */ /* 0x000fea0003800200 */
.L_x_9:
[----:B------:R-:W-:Y:S01]  /*08e0*/  FMNMX R8, R8, -127, !PT ;  /* 0xc2fe000008087809 */ /* 0x000fe20007800000 */
[----:B------:R-:W-:Y:S01]  /*08f0*/  IMAD.MOV.U32 R3, RZ, RZ, 0x3f000000 ;  /* 0x3f000000ff037424 */ /* 0x000fe200078e00ff */
[----:B------:R-:W0:Y:S02]  /*0900*/  LDCU.64 UR4, c[0x0][0x388] ;  /* 0x00007100ff0477ac */ /* 0x000e240008000a00 */
[----:B------:R-:W-:-:S04]  /*0910*/  FMNMX R8, R8, 127, PT ;  /* 0x42fe000008087809 */ /* 0x000fc80003800000 */
[----:B------:R-:W-:-:S05]  /*0920*/  LOP3.LUT R3, R3, 0x80000000, R8, 0xb8, !PT ;  /* 0x8000000003037812 */ /* 0x000fca00078eb808 */
[----:B------:R-:W-:-:S06]  /*0930*/  FADD.RZ R3, R8, R3 ;  /* 0x0000000308037221 */ /* 0x000fcc000000c000 */
[----:B------:R-:W1:Y:S01]  /*0940*/  F2I.TRUNC.NTZ R3, R3 ;  /* 0x0000000300037305 */ /* 0x000e62000020f100 */
[----:B0-----:R-:W-:-:S04]  /*0950*/  IADD3 R4, P0, PT, R2, UR4, RZ ;  /* 0x0000000402047c10 */ /* 0x001fc8000ff1e0ff */
[----:B------:R-:W-:-:S05]  /*0960*/  LEA.HI.X.SX32 R5, R2, UR5, 0x1, P0 ;  /* 0x0000000502057c11 */ /* 0x000fca00080f0eff */
[----:B-1----:R-:W-:Y:S01]  /*0970*/  STG.E.U8 desc[UR10][R4.64], R3 ;  /* 0x0000000304007986 */ /* 0x002fe2000c10110a */
[----:B------:R-:W-:Y:S05]  /*0980*/  EXIT ;  /* 0x000000000000794d */ /* 0x000fea0003800000 */
        .weak           $__internal_0_$__cuda_sm3x_div_rn_noftz_f32_slowpath
        .type           $__internal_0_$__cuda_sm3x_div_rn_noftz_f32_slowpath,@function
        .size           $__internal_0_$__cuda_sm3x_div_rn_noftz_f32_slowpath,(.L_x_30 - $__internal_0_$__cuda_sm3x_div_rn_noftz_f32_slowpath)
$__internal_0_$__cuda_sm3x_div_rn_noftz_f32_slowpath:
[----:B------:R-:W-:Y:S01]  /*0990*/  SHF.R.U32.HI R6, RZ, 0x17, R3 ;  /* 0x00000017ff067819 */ /* 0x000fe20000011603 */
[----:B------:R-:W-:Y:S01]  /*09a0*/  BSSY.RECONVERGENT B1, `(.L_x_11) ;  /* 0x0000062000017945 */ /* 0x000fe20003800200 */
[----:B------:R-:W-:Y:S02]  /*09b0*/  SHF.R.U32.HI R5, RZ, 0x17, R0 ;  /* 0x00000017ff057819 */ /* 0x000fe40000011600 */
[----:B------:R-:W-:Y:S02]  /*09c0*/  LOP3.LUT R10, R6, 0xff, RZ, 0xc0, !PT ;  /* 0x000000ff060a7812 */ /* 0x000fe400078ec0ff */
[----:B------:R-:W-:-:S03]  /*09d0*/  LOP3.LUT R8, R5, 0xff, RZ, 0xc0, !PT ;  /* 0x000000ff05087812 */ /* 0x000fc600078ec0ff */
[----:B------:R-:W-:Y:S02]  /*09e0*/  VIADD R7, R10, 0xffffffff ;  /* 0xffffffff0a077836 */ /* 0x000fe40000000000 */
[----:B------:R-:W-:-:S03]  /*09f0*/  VIADD R6, R8, 0xffffffff ;  /* 0xffffffff08067836 */ /* 0x000fc60000000000 */
[----:B------:R-:W-:-:S04]  /*0a00*/  ISETP.GT.U32.AND P0, PT, R7, 0xfd, PT ;  /* 0x000000fd0700780c */ /* 0x000fc80003f04070 */
[----:B------:R-:W-:-:S13]  /*0a10*/  ISETP.GT.U32.OR P0, PT, R6, 0xfd, P0 ;  /* 0x000000fd0600780c */ /* 0x000fda0000704470 */
[----:B------:R-:W-:Y:S01]  /*0a20*/  @!P0 IMAD.MOV.U32 R5, RZ, RZ, RZ ;  /* 0x000000ffff058224 */ /* 0x000fe200078e00ff */
[----:B------:R-:W-:Y:S06]  /*0a30*/  @!P0 BRA `(.L_x_12) ;  /* 0x00000000005c8947 */ /* 0x000fec0003800000 */
[----:B------:R-:W-:Y:S02]  /*0a40*/  FSETP.GTU.FTZ.AND P0, PT, |R0|, +INF , PT ;  /* 0x7f8000000000780b */ /* 0x000fe40003f1c200 */
[----:B------:R-:W-:-:S04]  /*0a50*/  FSETP.GTU.FTZ.AND P1, PT, |R3|, +INF , PT ;  /* 0x7f8000000300780b */ /* 0x000fc80003f3c200 */
[----:B------:R-:W-:-:S13]  /*0a60*/  PLOP3.LUT P0, PT, P0, P1, PT, 0xf8, 0x8f ;  /* 0x00000000008f781c */ /* 0x000fda0000703f70 */
[----:B------:R-:W-:Y:S05]  /*0a70*/  @P0 BRA `(.L_x_13) ;  /* 0x00000004004c0947 */ /* 0x000fea0003800000 */
[----:B------:R-:W-:-:S13]  /*0a80*/  LOP3.LUT P0, RZ, R3, 0x7fffffff, R0, 0xc8, !PT ;  /* 0x7fffffff03ff7812 */ /* 0x000fda000780c800 */
[----:B------:R-:W-:Y:S05]  /*0a90*/  @!P0 BRA `(.L_x_14) ;  /* 0x00000004003c8947 */ /* 0x000fea0003800000 */
[C---:B------:R-:W-:Y:S02]  /*0aa0*/  FSETP.NEU.FTZ.AND P2, PT, |R0|.reuse, +INF , PT ;  /* 0x7f8000000000780b */ /* 0x040fe40003f5d200 */
[----:B------:R-:W-:Y:S02]  /*0ab0*/  FSETP.NEU.FTZ.AND P1, PT, |R3|, +INF , PT ;  /* 0x7f8000000300780b */ /* 0x000fe40003f3d200 */
[----:B------:R-:W-:-:S11]  /*0ac0*/  FSETP.NEU.FTZ.AND P0, PT, |R0|, +INF , PT ;  /* 0x7f8000000000780b */ /* 0x000fd60003f1d200 */
[----:B------:R-:W-:Y:S05]  /*0ad0*/  @!P1 BRA !P2, `(.L_x_14) ;  /* 0x00000004002c9947 */ /* 0x000fea0005000000 */
[----:B------:R-:W-:-:S04]  /*0ae0*/  LOP3.LUT P2, RZ, R0, 0x7fffffff, RZ, 0xc0, !PT ;  /* 0x7fffffff00ff7812 */ /* 0x000fc8000784c0ff */
[----:B------:R-:W-:-:S13]  /*0af0*/  PLOP3.LUT P1, PT, P1, P2, PT, 0x2f, 0xf2 ;  /* 0x0000000000f2781c */ /* 0x000fda0000f24577 */
[----:B------:R-:W-:Y:S05]  /*0b00*/  @P1 BRA `(.L_x_15) ;  /* 0x0000000400181947 */ /* 0x000fea0003800000 */
[----:B------:R-:W-:-:S04]  /*0b10*/  LOP3.LUT P1, RZ, R3, 0x7fffffff, RZ, 0xc0, !PT ;  /* 0x7fffffff03ff7812 */ /* 0x000fc8000782c0ff */
[----:B------:R-:W-:-:S13]  /*0b20*/  PLOP3.LUT P0, PT, P0, P1, PT, 0x2f, 0xf2 ;  /* 0x0000000000f2781c */ /* 0x000fda0000702577 */
[----:B------:R-:W-:Y:S05]  /*0b30*/  @P0 BRA `(.L_x_16) ;  /* 0x0000000400000947 */ /* 0x000fea0003800000 */
[----:B------:R-:W-:Y:S02]  /*0b40*/  ISETP.GE.AND P0, PT, R6, RZ, PT ;  /* 0x000000ff0600720c */ /* 0x000fe40003f06270 */
[----:B------:R-:W-:-:S11]  /*0b50*/  ISETP.GE.AND P1, PT, R7, RZ, PT ;  /* 0x000000ff0700720c */ /* 0x000fd60003f26270 */
[----:B------:R-:W-:Y:S02]  /*0b60*/  @P0 IMAD.MOV.U32 R5, RZ, RZ, RZ ;  /* 0x000000ffff050224 */ /* 0x000fe400078e00ff */
[----:B------:R-:W-:Y:S01]  /*0b70*/  @!P0 FFMA R0, R0, 1.84467440737095516160e+19, RZ ;  /* 0x5f80000000008823 */ /* 0x000fe200000000ff */
[----:B------:R-:W-:Y:S02]  /*0b80*/  @!P0 IMAD.MOV.U32 R5, RZ, RZ, -0x40 ;  /* 0xffffffc0ff058424 */ /* 0x000fe400078e00ff */
[----:B------:R-:W-:Y:S02]  /*0b90*/  @!P1 FFMA R3, R3, 1.84467440737095516160e+19, RZ ;  /* 0x5f80000003039823 */ /* 0x000fe400000000ff */
[----:B------:R-:W-:-:S07]  /*0ba0*/  @!P1 VIADD R5, R5, 0x40 ;  /* 0x0000004005059836 */ /* 0x000fce0000000000 */
.L_x_12:
[----:B------:R-:W-:Y:S01]  /*0bb0*/  LEA R6, R10, 0xc0800000, 0x17 ;  /* 0xc08000000a067811 */ /* 0x000fe200078eb8ff */
[----:B------:R-:W-:Y:S04]  /*0bc0*/  BSSY.RECONVERGENT B2, `(.L_x_17) ;  /* 0x0000036000027945 */ /* 0x000fe80003800200 */
[----:B------:R-:W-:Y:S02]  /*0bd0*/  IMAD.IADD R6, R3, 0x1, -R6 ;  /* 0x0000000103067824 */ /* 0x000fe400078e0a06 */
[----:B------:R-:W-:Y:S02]  /*0be0*/  VIADD R3, R8, 0xffffff81 ;  /* 0xffffff8108037836 */ /* 0x000fe40000000000 */
[----:B------:R0:W1:Y:S01]  /*0bf0*/  MUFU.RCP R7, R6 ;  /* 0x0000000600077308 */ /* 0x0000620000001000 */
[----:B------:R-:W-:Y:S01]  /*0c00*/  FADD.FTZ R9, -R6, -RZ ;  /* 0x800000ff06097221 */ /* 0x000fe20000010100 */
[C---:B------:R-:W-:Y:S01]  /*0c10*/  IMAD R0, R3.reuse, -0x800000, R0 ;  /* 0xff80000003007824 */ /* 0x040fe200078e0200 */
[----:B0-----:R-:W-:-:S05]  /*0c20*/  IADD3 R6, PT, PT, R3, 0x7f, -R10 ;  /* 0x0000007f03067810 */ /* 0x001fca0007ffe80a */
[----:B------:R-:W-:Y:S02]  /*0c30*/  IMAD.IADD R6, R6, 0x1, R5 ;  /* 0x0000000106067824 */ /* 0x000fe400078e0205 */
[----:B-1----:R-:W-:-:S04]  /*0c40*/  FFMA R8, R7, R9, 1 ;  /* 0x3f80000007087423 */ /* 0x002fc80000000009 */
[----:B------:R-:W-:-:S04]  /*0c50*/  FFMA R12, R7, R8, R7 ;  /* 0x00000008070c7223 */ /* 0x000fc80000000007 */
[----:B------:R-:W-:-:S04]  /*0c60*/  FFMA R7, R0, R12, RZ ;  /* 0x0000000c00077223 */ /* 0x000fc800000000ff */
[----:B------:R-:W-:-:S04]  /*0c70*/  FFMA R8, R9, R7, R0 ;  /* 0x0000000709087223 */ /* 0x000fc80000000000 */
[----:B------:R-:W-:-:S04]  /*0c80*/  FFMA R7, R12, R8, R7 ;  /* 0x000000080c077223 */ /* 0x000fc80000000007 */
[----:B------:R-:W-:-:S04]  /*0c90*/  FFMA R8, R9, R7, R0 ;  /* 0x0000000709087223 */ /* 0x000fc80000000000 */
[----:B------:R-:W-:-:S05]  /*0ca0*/  FFMA R0, R12, R8, R7 ;  /* 0x000000080c007223 */ /* 0x000fca0000000007 */
[----:B------:R-:W-:-:S04]  /*0cb0*/  SHF.R.U32.HI R3, RZ, 0x17, R0 ;  /* 0x00000017ff037819 */ /* 0x000fc80000011600 */
[----:B------:R-:W-:-:S05]  /*0cc0*/  LOP3.LUT R3, R3, 0xff, RZ, 0xc0, !PT ;  /* 0x000000ff03037812 */ /* 0x000fca00078ec0ff */
[----:B------:R-:W-:-:S04]  /*0cd0*/  IMAD.IADD R9, R3, 0x1, R6 ;  /* 0x0000000103097824 */ /* 0x000fc800078e0206 */
[----:B------:R-:W-:-:S05]  /*0ce0*/  VIADD R3, R9, 0xffffffff ;  /* 0xffffffff09037836 */ /* 0x000fca0000000000 */
[----:B------:R-:W-:-:S13]  /*0cf0*/  ISETP.GE.U32.AND P0, PT, R3, 0xfe, PT ;  /* 0x000000fe0300780c */ /* 0x000fda0003f06070 */
[----:B------:R-:W-:Y:S05]  /*0d00*/  @!P0 BRA `(.L_x_18) ;  /* 0x0000000000808947 */ /* 0x000fea0003800000 */
[----:B------:R-:W-:-:S13]  /*0d10*/  ISETP.GT.AND P0, PT, R9, 0xfe, PT ;  /* 0x000000fe0900780c */ /* 0x000fda0003f04270 */
[----:B------:R-:W-:Y:S05]  /*0d20*/  @P0 BRA `(.L_x_19) ;  /* 0x00000000006c0947 */ /* 0x000fea0003800000 */
[----:B------:R-:W-:-:S13]  /*0d30*/  ISETP.GE.AND P0, PT, R9, 0x1, PT ;  /* 0x000000010900780c */ /* 0x000fda0003f06270 */
[----:B------:R-:W-:Y:S05]  /*0d40*/  @P0 BRA `(.L_x_20) ;  /* 0x0000000000740947 */ /* 0x000fea0003800000 */
[----:B------:R-:W-:Y:S02]  /*0d50*/  ISETP.GE.AND P0, PT, R9, -0x18, PT ;  /* 0xffffffe80900780c */ /* 0x000fe40003f06270 */
[----:B------:R-:W-:-:S11]  /*0d60*/  LOP3.LUT R0, R0, 0x80000000, RZ, 0xc0, !PT ;  /* 0x8000000000007812 */ /* 0x000fd600078ec0ff */
[----:B------:R-:W-:Y:S05]  /*0d70*/  @!P0 BRA `(.L_x_20) ;  /* 0x0000000000688947 */ /* 0x000fea0003800000 */
[CCC-:B------:R-:W-:Y:S01]  /*0d80*/  FFMA.RZ R3, R12.reuse, R8.reuse, R7.reuse ;  /* 0x000000080c037223 */ /* 0x1c0fe2000000c007 */
[CCC-:B------:R-:W-:Y:S01]  /*0d90*/  FFMA.RM R6, R12.reuse, R8.reuse, R7.reuse ;  /* 0x000000080c067223 */ /* 0x1c0fe20000004007 */
[C---:B------:R-:W-:Y:S02]  /*0da0*/  ISETP.NE.AND P2, PT, R9.reuse, RZ, PT ;  /* 0x000000ff0900720c */ /* 0x040fe40003f45270 */
[----:B------:R-:W-:Y:S02]  /*0db0*/  ISETP.NE.AND P1, PT, R9, RZ, PT ;  /* 0x000000ff0900720c */ /* 0x000fe40003f25270 */
[----:B------:R-:W-:Y:S01]  /*0dc0*/  LOP3.LUT R5, R3, 0x7fffff, RZ, 0xc0, !PT ;  /* 0x007fffff03057812 */ /* 0x000fe200078ec0ff */
[----:B------:R-:W-:Y:S01]  /*0dd0*/  FFMA.RP R3, R12, R8, R7 ;  /* 0x000000080c037223 */ /* 0x000fe20000008007 */
[----:B------:R-:W-:Y:S02]  /*0de0*/  VIADD R8, R9, 0x20 ;  /* 0x0000002009087836 */ /* 0x000fe40000000000 */
[----:B------:R-:W-:Y:S01]  /*0df0*/  LOP3.LUT R5, R5, 0x800000, RZ, 0xfc, !PT ;  /* 0x0080000005057812 */ /* 0x000fe200078efcff */
[----:B------:R-:W-:Y:S01]  /*0e00*/  IMAD.MOV R7, RZ, RZ, -R9 ;  /* 0x000000ffff077224 */ /* 0x000fe200078e0a09 */
[----:B------:R-:W-:-:S02]  /*0e10*/  FSETP.NEU.FTZ.AND P0, PT, R3, R6, PT ;  /* 0x000000060300720b */ /* 0x000fc40003f1d000 */
[----:B------:R-:W-:Y:S02]  /*0e20*/  SHF.L.U32 R8, R5, R8, RZ ;  /* 0x0000000805087219 */ /* 0x000fe400000006ff */
[----:B------:R-:W-:Y:S02]  /*0e30*/  SEL R6, R7, RZ, P2 ;  /* 0x000000ff07067207 */ /* 0x000fe40001000000 */
[----:B------:R-:W-:Y:S02]  /*0e40*/  ISETP.NE.AND P1, PT, R8, RZ, P1 ;  /* 0x000000ff0800720c */ /* 0x000fe40000f25270 */
[----:B------:R-:W-:Y:S02]  /*0e50*/  SHF.R.U32.HI R6, RZ, R6, R5 ;  /* 0x00000006ff067219 */ /* 0x000fe40000011605 */
[----:B------:R-:W-:Y:S02]  /*0e60*/  PLOP3.LUT P0, PT, P0, P1, PT, 0xf8, 0x8f ;  /* 0x00000000008f781c */ /* 0x000fe40000703f70 */
[----:B------:R-:W-:-:S02]  /*0e70*/  SHF.R.U32.HI R8, RZ, 0x1, R6 ;  /* 0x00000001ff087819 */ /* 0x000fc40000011606 */
[----:B------:R-:W-:-:S04]  /*0e80*/  SEL R3, RZ, 0x1, !P0 ;  /* 0x00000001ff037807 */ /* 0x000fc80004000000 */
[----:B------:R-:W-:-:S04]  /*0e90*/  LOP3.LUT R3, R3, 0x1, R8, 0xf8, !PT ;  /* 0x0000000103037812 */ /* 0x000fc800078ef808 */
[----:B------:R-:W-:-:S05]  /*0ea0*/  LOP3.LUT R3, R3, R6, RZ, 0xc0, !PT ;  /* 0x0000000603037212 */ /* 0x000fca00078ec0ff */
[----:B------:R-:W-:-:S05]  /*0eb0*/  IMAD.IADD R3, R8, 0x1, R3 ;  /* 0x0000000108037824 */ /* 0x000fca00078e0203 */
[----:B------:R-:W-:Y:S01]  /*0ec0*/  LOP3.LUT R0, R3, R0, RZ, 0xfc, !PT ;  /* 0x0000000003007212 */ /* 0x000fe200078efcff */
[----:B------:R-:W-:Y:S06]  /*0ed0*/  BRA `(.L_x_20) ;  /* 0x0000000000107947 */ /* 0x000fec0003800000 */
.L_x_19:
[----:B------:R-:W-:-:S04]  /*0ee0*/  LOP3.LUT R0, R0, 0x80000000, RZ, 0xc0, !PT ;  /* 0x8000000000007812 */ /* 0x000fc800078ec0ff */
[----:B------:R-:W-:Y:S01]  /*0ef0*/  LOP3.LUT R0, R0, 0x7f800000, RZ, 0xfc, !PT ;  /* 0x7f80000000007812 */ /* 0x000fe200078efcff */
[----:B------:R-:W-:Y:S06]  /*0f00*/  BRA `(.L_x_20) ;  /* 0x0000000000047947 */ /* 0x000fec0003800000 */
.L_x_18:
[----:B------:R-:W-:-:S07]  /*0f10*/  IMAD R0, R6, 0x800000, R0 ;  /* 0x0080000006007824 */ /* 0x000fce00078e0200 */
.L_x_20:
[----:B------:R-:W-:Y:S05]  /*0f20*/  BSYNC.RECONVERGENT B2 ;  /* 0x0000000000027941 */ /* 0x000fea0003800200 */
.L_x_17:
[----:B------:R-:W-:Y:S05]  /*0f30*/  BRA `(.L_x_21) ;  /* 0x0000000000207947 */ /* 0x000fea0003800000 */
.L_x_16:
[----:B------:R-:W-:-:S04]  /*0f40*/  LOP3.LUT R0, R3, 0x80000000, R0, 0x48, !PT ;  /* 0x8000000003007812 */ /* 0x000fc800078e4800 */
[----:B------:R-:W-:Y:S01]  /*0f50*/  LOP3.LUT R0, R0, 0x7f800000, RZ, 0xfc, !PT ;  /* 0x7f80000000007812 */ /* 0x000fe200078efcff */
[----:B------:R-:W-:Y:S06]  /*0f60*/  BRA `(.L_x_21) ;  /* 0x0000000000147947 */ /* 0x000fec0003800000 */
.L_x_15:
[----:B------:R-:W-:Y:S01]  /*0f70*/  LOP3.LUT R0, R3, 0x80000000, R0, 0x48, !PT ;  /* 0x8000000003007812 */ /* 0x000fe200078e4800 */
[----:B------:R-:W-:Y:S06]  /*0f80*/  BRA `(.L_x_21) ;  /* 0x00000000000c7947 */ /* 0x000fec0003800000 */
.L_x_14:
[----:B------:R-:W0:Y:S01]  /*0f90*/  MUFU.RSQ R0, -QNAN ;  /* 0xffc0000000007908 */ /* 0x000e220000001400 */
[----:B------:R-:W-:Y:S05]  /*0fa0*/  BRA `(.L_x_21) ;  /* 0x0000000000047947 */ /* 0x000fea0003800000 */
.L_x_13:
[----:B------:R-:W-:-:S07]  /*0fb0*/  FADD.FTZ R0, R0, R3 ;  /* 0x0000000300007221 */ /* 0x000fce0000010000 */
.L_x_21:
[----:B------:R-:W-:Y:S05]  /*0fc0*/  BSYNC.RECONVERGENT B1 ;  /* 0x0000000000017941 */ /* 0x000fea0003800200 */
.L_x_11:
[----:B------:R-:W-:-:S04]  /*0fd0*/  IMAD.MOV.U32 R5, RZ, RZ, 0x0 ;  /* 0x00000000ff057424 */ /* 0x000fc800078e00ff */
[----:B0-----:R-:W-:Y:S05]  /*0fe0*/  RET.REL.NODEC R4 `(_ZN6llcuda20quantize_int8_kernelEPKfPaPfi) ;  /* 0xfffffff004047950 */ /* 0x001fea0003c3ffff */
.L_x_22:
[----:B------:R-:W-:-:S00]  /*0ff0*/  BRA `(.L_x_22) ;  /* 0xfffffffc00fc7947 */ /* 0x000fc0000383ffff */
[----:B------:R-:W-:-:S00]  /*1000*/  NOP ;  /* 0x0000000000007918 */ /* 0x000fc00000000000 */
[----:B------:R-:W-:-:S00]  /*1010*/  NOP ;  /* 0x0000000000007918 */ /* 0x000fc00000000000 */
[----:B------:R-:W-:-:S00]  /*1020*/  NOP ;  /* 0x0000000000007918 */ /* 0x000fc00000000000 */
[----:B------:R-:W-:-:S00]  /*1030*/  NOP ;  /* 0x0000000000007918 */ /* 0x000fc00000000000 */
[----:B------:R-:W-:-:S00]  /*1040*/  NOP ;  /* 0x0000000000007918 */ /* 0x000fc00000000000 */
[----:B------:R-:W-:-:S00]  /*1050*/  NOP ;  /* 0x0000000000007918 */ /* 0x000fc00000000000 */
[----:B------:R-:W-:-:S00]  /*1060*/  NOP ;  /* 0x0000000000007918 */ /* 0x000fc00000000000 */
[----:B------:R-:W-:-:S00]  /*1070*/  NOP ;  /* 0x0000000000007918 */ /* 0x000fc00000000000 */
.L_x_30:


//--------------------- .text._ZN6llcuda11gelu_kernelEPfi --------------------------
	.section	.text._ZN6llcuda11gelu_kernelEPfi,"ax",@progbits
	.align	128
        .global         _ZN6llcuda11gelu_kernelEPfi
        .type           _ZN6llcuda11gelu_kernelEPfi,@function
        .size           _ZN6llcuda11gelu_kernelEPfi,(.L_x_32 - _ZN6llcuda11gelu_kernelEPfi)
        .other          _ZN6llcuda11gelu_kernelEPfi,@"STO_CUDA_ENTRY STV_DEFAULT"
_ZN6llcuda11gelu_kernelEPfi:
.text._ZN6llcuda11gelu_kernelEPfi:
[----:B------:R-:W-:Y:S01]  /*0000*/  LDC R1, c[0x0][0x37c] ;  /* 0x0000df00ff017b82 */ /* 0x000fe20000000800 */
[----:B------:R-:W0:Y:S07]  /*0010*/  S2R R0, SR_TID.X ;  /* 0x0000000000007919 */ /* 0x000e2e0000002100 */
[----:B------:R-:W0:Y:S01]  /*0020*/  S2UR UR4, SR_CTAID.X ;  /* 0x00000000000479c3 */ /* 0x000e220000002500 */
[----:B------:R-:W1:Y:S07]  /*0030*/  LDCU UR5, c[0x0][0x388] ;  /* 0x00007100ff0577ac */ /* 0x000e6e0008000800 */
[----:B------:R-:W0:Y:S02]  /*0040*/  LDC R5, c[0x0][0x360] ;  /* 0x0000d800ff057b82 */ /* 0x000e240000000800 */
[----:B0-----:R-:W-:-:S05]  /*0050*/  IMAD R5, R5, UR4, R0 ;  /* 0x0000000405057c24 */ /* 0x001fca000f8e0200 */
[----:B-1----:R-:W-:-:S13]  /*0060*/  ISETP.GE.AND P0, PT, R5, UR5, PT ;  /* 0x0000000505007c0c */ /* 0x002fda000bf06270 */
[----:B------:R-:W-:Y:S05]  /*0070*/  @P0 EXIT ;  /* 0x000000000000094d */ /* 0x000fea0003800000 */
[----:B------:R-:W0:Y:S01]  /*0080*/  LDC.64 R2, c[0x0][0x380] ;  /* 0x0000e000ff027b82 */ /* 0x000e220000000a00 */
[----:B------:R-:W1:Y:S01]  /*0090*/  LDCU.64 UR4, c[0x0][0x358] ;  /* 0x00006b00ff0477ac */ /* 0x000e620008000a00 */
[----:B0-----:R-:W-:-:S05]  /*00a0*/  IMAD.WIDE R2, R5, 0x4, R2 ;  /* 0x0000000405027825 */ /* 0x001fca00078e0202 */
[----:B-1----:R-:W2:Y:S01]  /*00b0*/  LDG.E R4, desc[UR4][R2.64] ;  /* 0x0000000402047981 */ /* 0x002ea2000c1e1900 */
[----:B------:R-:W-:Y:S01]  /*00c0*/  HFMA2 R8, -RZ, RZ, 1.125, -9232 ;  /* 0x3c80f082ff087431 */ /* 0x000fe200000001ff */
[----:B------:R-:W-:Y:S01]  /*00d0*/  MOV R7, 0x3f800000 ;  /* 0x3f80000000077802 */ /* 0x000fe20000000f00 */
[----:B--2---:R-:W-:-:S04]  /*00e0*/  FMUL R5, R4, R4 ;  /* 0x0000000404057220 */ /* 0x004fc80000400000 */
[----:B------:R-:W-:-:S04]  /*00f0*/  FMUL R5, R4, R5 ;  /* 0x0000000504057220 */ /* 0x000fc80000400000 */
[----:B------:R-:W-:Y:S01]  /*0100*/  FFMA R5, R5, 0.044714998453855514526, R4 ;  /* 0x3d37271305057823 */ /* 0x000fe20000000004 */
[----:B------:R-:W-:-:S03]  /*0110*/  FMUL R4, R4, 0.5 ;  /* 0x3f00000004047820 */ /* 0x000fc60000400000 */
[----:B------:R-:W-:-:S04]  /*0120*/  FMUL R5, R5, 0.79788458347320556641 ;  /* 0x3f4c422a05057820 */ /* 0x000fc80000400000 */
[C---:B------:R-:W-:Y:S01]  /*0130*/  FMUL R0, |R5|.reuse, 2.8853900432586669922 ;  /* 0x4038aa3b05007820 */ /* 0x040fe20000400200 */
[C---:B------:R-:W-:Y:S01]  /*0140*/  FMUL R9, R5.reuse, R5 ;  /* 0x0000000505097220 */ /* 0x040fe20000400000 */
[C---:B------:R-:W-:Y:S02]  /*0150*/  FSETP.GE.AND P1, PT, |R5|.reuse, 0.60000002384185791016, PT ;  /* 0x3f19999a0500780b */ /* 0x040fe40003f26200 */
[----:B------:R-:W-:Y:S01]  /*0160*/  FSETP.GE.AND P0, PT, |R5|, 9.010913848876953125, PT ;  /* 0x41102cb40500780b */ /* 0x000fe20003f06200 */
[C---:B------:R-:W-:Y:S01]  /*0170*/  FFMA R8, R9.reuse, R8, -0.052303962409496307373 ;  /* 0xbd563cae09087423 */ /* 0x040fe20000000008 */
[----:B------:R-:W0:Y:S03]  /*0180*/  MUFU.EX2 R0, R0 ;  /* 0x0000000000007308 */ /* 0x000e260000000800 */
[----:B------:R-:W-:Y:S01]  /*0190*/  FFMA R10, R9, R8, 0.1331529766321182251 ;  /* 0x3e085941090a7423 */ /* 0x000fe20000000008 */
[----:B0-----:R-:W-:-:S03]  /*01a0*/  FADD R6, R0, 1 ;  /* 0x3f80000000067421 */ /* 0x001fc60000000000 */
[----:B------:R-:W-:-:S04]  /*01b0*/  FFMA R0, R9, R10, -0.33332768082618713379 ;  /* 0xbeaaa9ed09007423 */ /* 0x000fc8000000000a */
[----:B------:R-:W-:Y:S01]  /*01c0*/  FFMA R0, R9, R0, RZ ;  /* 0x0000000009007223 */ /* 0x000fe200000000ff */
[----:B------:R-:W0:Y:S02]  /*01d0*/  MUFU.RCP R6, R6 ;  /* 0x0000000600067308 */ /* 0x000e240000001000 */
[----:B0-----:R-:W-:-:S05]  /*01e0*/  FFMA R7, R6, -2, R7 ;  /* 0xc000000006077823 */ /* 0x001fca0000000007 */
[----:B------:R-:W-:-:S04]  /*01f0*/  FSEL R8, R7, 1, !P0 ;  /* 0x3f80000007087808 */ /* 0x000fc80004000000 */
[--C-:B------:R-:W-:Y:S01]  /*0200*/  LOP3.LUT R8, R8, 0x80000000, R5.reuse, 0xb8, !PT ;  /* 0x8000000008087812 */ /* 0x100fe200078eb805 */
[----:B------:R-:W-:-:S04]  /*0210*/  @!P1 FFMA R8, R5, R0, R5 ;  /* 0x0000000005089223 */ /* 0x000fc80000000005 */
[----:B------:R-:W-:-:S04]  /*0220*/  FADD R5, R8, 1 ;  /* 0x3f80000008057421 */ /* 0x000fc80000000000 */
[----:B------:R-:W-:-:S05]  /*0230*/  FMUL R5, R4, R5 ;  /* 0x0000000504057220 */ /* 0x000fca0000400000 */
[----:B------:R-:W-:Y:S01]  /*0240*/  STG.E desc[UR4][R2.64], R5 ;  /* 0x0000000502007986 */ /* 0x000fe2000c101904 */
[----:B------:R-:W-:Y:S05]  /*0250*/  EXIT ;  /* 0x000000000000794d */ /* 0x000fea0003800000 */
.L_x_23:
        /* <DEDUP_REMOVED lines=10> */
.L_x_32:


//--------------------- .text._ZN6llcuda11relu_kernelEPfi --------------------------
	.section	.text._ZN6llcuda11relu_kernelEPfi,"ax",@progbits
	.align	128
        .global         _ZN6llcuda11relu_kernelEPfi
        .type           _ZN6llcuda11relu_kernelEPfi,@function
        .size           _ZN6llcuda11relu_kernelEPfi,(.L_x_33 - _ZN6llcuda11relu_kernelEPfi)
        .other          _ZN6llcuda11relu_kernelEPfi,@"STO_CUDA_ENTRY STV_DEFAULT"
_ZN6llcuda11relu_kernelEPfi:
.text._ZN6llcuda11relu_kernelEPfi:
        /* <DEDUP_REMOVED lines=11> */
[----:B-1----:R-:W2:Y:S02]  /*00b0*/  LDG.E R0, desc[UR4][R2.64] ;  /* 0x0000000402007981 */ /* 0x002ea4000c1e1900 */
[----:B--2---:R-:W-:-:S05]  /*00c0*/  FMNMX R5, RZ, R0, !PT ;  /* 0x00000000ff057209 */ /* 0x004fca0007800000 */
[----:B------:R-:W-:Y:S01]  /*00d0*/  STG.E desc[UR4][R2.64], R5 ;  /* 0x0000000502007986 */ /* 0x000fe2000c101904 */
[----:B------:R-:W-:Y:S05]  /*00e0*/  EXIT ;  /* 0x000000000000794d */ /* 0x000fea0003800000 */
.L_x_24:
        /* <DEDUP_REMOVED lines=9> */
.L_x_33:


//--------------------- .text._ZN6llcuda13matmul_kernelEPKfS1_Pfiii --------------------------
	.section	.text._ZN6llcuda13matmul_kernelEPKfS1_Pfiii,"ax",@progbits
	.align	128
        .global         _ZN6llcuda13matmul_kernelEPKfS1_Pfiii
        .type           _ZN6llcuda13matmul_kernelEPKfS1_Pfiii,@function
        .size           _ZN6llcuda13matmul_kernelEPKfS1_Pfiii,(.L_x_34 - _ZN6llcuda13matmul_kernelEPKfS1_Pfiii)
        .other          _ZN6llcuda13matmul_kernelEPKfS1_Pfiii,@"STO_CUDA_ENTRY STV_DEFAULT"
_ZN6llcuda13matmul_kernelEPKfS1_Pfiii:
.text._ZN6llcuda13matmul_kernelEPKfS1_Pfiii:
[----:B------:R-:W-:Y:S01]  /*0000*/  LDC R1, c[0x0][0x37c] ;  /* 0x0000df00ff017b82 */ /* 0x000fe20000000800 */
[----:B------:R-:W0:Y:S07]  /*0010*/  S2R R5, SR_TID.X ;  /* 0x0000000000057919 */ /* 0x000e2e0000002100 */
[----:B------:R-:W1:Y:S01]  /*0020*/  LDC R19, c[0x0][0x364] ;  /* 0x0000d900ff137b82 */ /* 0x000e620000000800 */
[----:B------:R-:W1:Y:S07]  /*0030*/  S2R R4, SR_TID.Y ;  /* 0x0000000000047919 */ /* 0x000e6e0000002200 */
[----:B------:R-:W0:Y:S08]  /*0040*/  S2UR UR5, SR_CTAID.X ;  /* 0x00000000000579c3 */ /* 0x000e300000002500 */
[----:B------:R-:W0:Y:S08]  /*0050*/  LDC R0, c[0x0][0x360] ;  /* 0x0000d800ff007b82 */ /* 0x000e300000000800 */
[----:B------:R-:W1:Y:S08]  /*0060*/  S2UR UR4, SR_CTAID.Y ;  /* 0x00000000000479c3 */ /* 0x000e700000002600 */
[----:B------:R-:W2:Y:S01]  /*0070*/  LDC.64 R2, c[0x0][0x398] ;  /* 0x0000e600ff027b82 */ /* 0x000ea20000000a00 */
[----:B0-----:R-:W-:-:S02]  /*0080*/  IMAD R0, R0, UR5, R5 ;  /* 0x0000000500007c24 */ /* 0x001fc4000f8e0205 */
[----:B-1----:R-:W-:-:S03]  /*0090*/  IMAD R19, R19, UR4, R4 ;  /* 0x0000000413137c24 */ /* 0x002fc6000f8e0204 */
[----:B--2---:R-:W-:-:S04]  /*00a0*/  ISETP.GE.AND P0, PT, R0, R3, PT ;  /* 0x000000030000720c */ /* 0x004fc80003f06270 */
[----:B------:R-:W-:-:S13]  /*00b0*/  ISETP.GE.OR P0, PT, R19, R2, P0 ;  /* 0x000000021300720c */ /* 0x000fda0000706670 */
[----:B------:R-:W-:Y:S05]  /*00c0*/  @P0 EXIT ;  /* 0x000000000000094d */ /* 0x000fea0003800000 */
[----:B------:R-:W0:Y:S01]  /*00d0*/  LDC R2, c[0x0][0x3a0] ;  /* 0x0000e800ff027b82 */ /* 0x000e220000000800 */
[----:B------:R-:W1:Y:S01]  /*00e0*/  LDCU.64 UR4, c[0x0][0x358] ;  /* 0x00006b00ff0477ac */ /* 0x000e620008000a00 */
[----:B------:R-:W-:Y:S01]  /*00f0*/  HFMA2 R24, -RZ, RZ, 0, 0 ;  /* 0x00000000ff187431 */ /* 0x000fe200000001ff */
[----:B0-----:R-:W-:-:S13]  /*0100*/  ISETP.GE.AND P0, PT, R2, 0x1, PT ;  /* 0x000000010200780c */ /* 0x001fda0003f06270 */
[----:B-1----:R-:W-:Y:S05]  /*0110*/  @!P0 BRA `(.L_x_25) ;  /* 0x0000000400e08947 */ /* 0x002fea0003800000 */
[C---:B------:R-:W-:Y:S01]  /*0120*/  ISETP.GE.U32.AND P1, PT, R2.reuse, 0x8, PT ;  /* 0x000000080200780c */ /* 0x040fe20003f26070 */
[----:B------:R-:W-:Y:S01]  /*0130*/  IMAD R20, R19, R2, RZ ;  /* 0x0000000213147224 */ /* 0x000fe200078e02ff */
[----:B------:R-:W-:Y:S02]  /*0140*/  LOP3.LUT R27, R2, 0x7, RZ, 0xc0, !PT ;  /* 0x00000007021b7812 */ /* 0x000fe400078ec0ff */
[----:B------:R-:W-:Y:S02]  /*0150*/  MOV R24, RZ ;  /* 0x000000ff00187202 */ /* 0x000fe40000000f00 */
[----:B------:R-:W-:Y:S02]  /*0160*/  ISETP.NE.AND P0, PT, R27, RZ, PT ;  /* 0x000000ff1b00720c */ /* 0x000fe40003f05270 */
[----:B------:R-:W-:-:S05]  /*0170*/  MOV R21, RZ ;  /* 0x000000ff00157202 */ /* 0x000fca0000000f00 */
[----:B------:R-:W-:Y:S06]  /*0180*/  @!P1 BRA `(.L_x_26) ;  /* 0x0000000000c49947 */ /* 0x000fec0003800000 */
[----:B------:R-:W0:Y:S01]  /*0190*/  LDC.64 R4, c[0x0][0x380] ;  /* 0x0000e000ff047b82 */ /* 0x000e220000000a00 */
[----:B------:R-:W-:Y:S02]  /*01a0*/  LOP3.LUT R21, R2, 0x7ffffff8, RZ, 0xc0, !PT ;  /* 0x7ffffff802157812 */ /* 0x000fe400078ec0ff */
[----:B------:R-:W-:Y:S02]  /*01b0*/  MOV R24, RZ ;  /* 0x000000ff00187202 */ /* 0x000fe40000000f00 */
[----:B------:R-:W-:Y:S02]  /*01c0*/  MOV R18, R0 ;  /* 0x0000000000127202 */ /* 0x000fe40000000f00 */
[----:B------:R-:W-:Y:S01]  /*01d0*/  IADD3 R22, PT, PT, -R21, RZ, RZ ;  /* 0x000000ff15167210 */ /* 0x000fe20007ffe1ff */
[----:B0-----:R-:W-:-:S03]  /*01e0*/  IMAD.WIDE.U32 R4, R20, 0x4, R4 ;  /* 0x0000000414047825 */ /* 0x001fc600078e0004 */
[----:B------:R-:W-:-:S04]  /*01f0*/  IADD3 R6, P1, PT, R4, 0x10, RZ ;  /* 0x0000001004067810 */ /* 0x000fc80007f3e0ff */
[----:B------:R-:W-:-:S09]  /*0200*/  IADD3.X R7, PT, PT, RZ, R5, RZ, P1, !PT ;  /* 0x00000005ff077210 */ /* 0x000fd20000ffe4ff */
.L_x_27:
[----:B------:R-:W0:Y:S01]  /*0210*/  LDC.64 R16, c[0x0][0x388] ;  /* 0x0000e200ff107b82 */ /* 0x000e220000000a00 */
[----:B------:R-:W-:Y:S02]  /*0220*/  MOV R4, R6 ;  /* 0x0000000600047202 */ /* 0x000fe40000000f00 */
[----:B------:R-:W-:-:S05]  /*0230*/  MOV R5, R7 ;  /* 0x0000000700057202 */ /* 0x000fca0000000f00 */
[----:B------:R-:W2:Y:S04]  /*0240*/  LDG.E R25, desc[UR4][R4.64+-0x10] ;  /* 0xfffff00404197981 */ /* 0x000ea8000c1e1900 */
[----:B------:R-:W3:Y:S04]  /*0250*/  LDG.E R23, desc[UR4][R4.64+-0xc] ;  /* 0xfffff40404177981 */ /* 0x000ee8000c1e1900 */
[----:B------:R-:W4:Y:S04]  /*0260*/  LDG.E R29, desc[UR4][R4.64+-0x8] ;  /* 0xfffff804041d7981 */ /* 0x000f28000c1e1900 */
[----:B------:R-:W5:Y:S01]  /*0270*/  LDG.E R28, desc[UR4][R4.64+-0x4] ;  /* 0xfffffc04041c7981 */ /* 0x000f62000c1e1900 */
[----:B0-----:R-:W-:-:S05]  /*0280*/  IMAD.WIDE R16, R18, 0x4, R16 ;  /* 0x0000000412107825 */ /* 0x001fca00078e0210 */
[----:B------:R0:W2:Y:S01]  /*0290*/  LDG.E R26, desc[UR4][R16.64] ;  /* 0x00000004101a7981 */ /* 0x0000a2000c1e1900 */
[----:B------:R-:W-:-:S04]  /*02a0*/  IMAD.WIDE R14, R3, 0x4, R16 ;  /* 0x00000004030e7825 */ /* 0x000fc800078e0210 */
[C---:B------:R-:W-:Y:S02]  /*02b0*/  IMAD.WIDE R6, R3.reuse, 0x4, R14 ;  /* 0x0000000403067825 */ /* 0x040fe400078e020e */
[----:B------:R-:W3:Y:S02]  /*02c0*/  LDG.E R14, desc[UR4][R14.64] ;  /* 0x000000040e0e7981 */ /* 0x000ee4000c1e1900 */
[C---:B------:R-:W-:Y:S02]  /*02d0*/  IMAD.WIDE R10, R3.reuse, 0x4, R6 ;  /* 0x00000004030a7825 */ /* 0x040fe400078e0206 */
[----:B------:R-:W4:Y:S02]  /*02e0*/  LDG.E R6, desc[UR4][R6.64] ;  /* 0x0000000406067981 */ /* 0x000f24000c1e1900 */
[C---:B------:R-:W-:Y:S02]  /*02f0*/  IMAD.WIDE R8, R3.reuse, 0x4, R10 ;  /* 0x0000000403087825 */ /* 0x040fe400078e020a */
[----:B------:R-:W5:Y:S02]  /*0300*/  LDG.E R10, desc[UR4][R10.64] ;  /* 0x000000040a0a7981 */ /* 0x000f64000c1e1900 */
[----:B------:R-:W-:-:S02]  /*0310*/  IMAD.WIDE R12, R3, 0x4, R8 ;  /* 0x00000004030c7825 */ /* 0x000fc400078e0208 */
[----:B------:R-:W5:Y:S04]  /*0320*/  LDG.E R7, desc[UR4][R4.64] ;  /* 0x0000000404077981 */ /* 0x000f68000c1e1900 */
[----:B------:R-:W5:Y:S01]  /*0330*/  LDG.E R8, desc[UR4][R8.64] ;  /* 0x0000000408087981 */ /* 0x000f62000c1e1900 */
[----:B0-----:R-:W-:-:S03]  /*0340*/  IMAD.WIDE R16, R3, 0x4, R12 ;  /* 0x0000000403107825 */ /* 0x001fc600078e020c */
[----:B------:R-:W5:Y:S04]  /*0350*/  LDG.E R12, desc[UR4][R12.64] ;  /* 0x000000040c0c7981 */ /* 0x000f68000c1e1900 */
[----:B------:R-:W5:Y:S04]  /*0360*/  LDG.E R15, desc[UR4][R16.64] ;  /* 0x00000004100f7981 */ /* 0x000f68000c1e1900 */
[----:B------:R-:W5:Y:S04]  /*0370*/  LDG.E R9, desc[UR4][R4.64+0x4] ;  /* 0x0000040404097981 */ /* 0x000f68000c1e1900 */
[----:B------:R-:W5:Y:S01]  /*0380*/  LDG.E R11, desc[UR4][R4.64+0xc] ;  /* 0x00000c04040b7981 */ /* 0x000f62000c1e1900 */
[----:B--2---:R-:W-:Y:S01]  /*0390*/  FFMA R26, R25, R26, R24 ;  /* 0x0000001a191a7223 */ /* 0x004fe20000000018 */
[----:B------:R-:W-:-:S02]  /*03a0*/  IMAD.WIDE R24, R3, 0x4, R16 ;  /* 0x0000000403187825 */ /* 0x000fc400078e0210 */
[----:B------:R-:W2:Y:S04]  /*03b0*/  LDG.E R16, desc[UR4][R4.64+0x8] ;  /* 0x0000080404107981 */ /* 0x000ea8000c1e1900 */
[----:B------:R-:W2:Y:S01]  /*03c0*/  LDG.E R24, desc[UR4][R24.64] ;  /* 0x0000000418187981 */ /* 0x000ea2000c1e1900 */
[----:B---3--:R-:W-:Y:S01]  /*03d0*/  FFMA R14, R23, R14, R26 ;  /* 0x0000000e170e7223 */ /* 0x008fe2000000001a */
[----:B------:R-:W-:-:S03]  /*03e0*/  IADD3 R22, PT, PT, R22, 0x8, RZ ;  /* 0x0000000816167810 */ /* 0x000fc60007ffe0ff */
[----:B----4-:R-:W-:Y:S01]  /*03f0*/  FFMA R29, R29, R6, R14 ;  /* 0x000000061d1d7223 */ /* 0x010fe2000000000e */
[----:B------:R-:W-:-:S03]  /*0400*/  ISETP.NE.AND P1, PT, R22, RZ, PT ;  /* 0x000000ff1600720c */ /* 0x000fc60003f25270 */
[----:B-----5:R-:W-:Y:S01]  /*0410*/  FFMA R10, R28, R10, R29 ;  /* 0x0000000a1c0a7223 */ /* 0x020fe2000000001d */
[----:B------:R-:W-:-:S03]  /*0420*/  IADD3 R6, P2, PT, R4, 0x20, RZ ;  /* 0x0000002004067810 */ /* 0x000fc60007f5e0ff */
[----:B------:R-:W-:Y:S01]  /*0430*/  FFMA R8, R7, R8, R10 ;  /* 0x0000000807087223 */ /* 0x000fe2000000000a */
[----:B------:R-:W-:Y:S02]  /*0440*/  IADD3.X R7, PT, PT, RZ, R5, RZ, P2, !PT ;  /* 0x00000005ff077210 */ /* 0x000fe400017fe4ff */
[----:B------:R-:W-:Y:S01]  /*0450*/  LEA R18, R3, R18, 0x3 ;  /* 0x0000001203127211 */ /* 0x000fe200078e18ff */
[----:B------:R-:W-:-:S04]  /*0460*/  FFMA R9, R9, R12, R8 ;  /* 0x0000000c09097223 */ /* 0x000fc80000000008 */
[----:B--2---:R-:W-:-:S04]  /*0470*/  FFMA R16, R16, R15, R9 ;  /* 0x0000000f10107223 */ /* 0x004fc80000000009 */
[----:B------:R-:W-:Y:S01]  /*0480*/  FFMA R24, R11, R24, R16 ;  /* 0x000000180b187223 */ /* 0x000fe20000000010 */
[----:B------:R-:W-:Y:S06]  /*0490*/  @P1 BRA `(.L_x_27) ;  /* 0xfffffffc005c1947 */ /* 0x000fec000383ffff */
.L_x_26:
[----:B------:R-:W-:Y:S05]  /*04a0*/  @!P0 BRA `(.L_x_25) ;  /* 0x0000000000fc8947 */ /* 0x000fea0003800000 */
[----:B------:R-:W-:Y:S02]  /*04b0*/  ISETP.GE.U32.AND P1, PT, R27, 0x4, PT ;  /* 0x000000041b00780c */ /* 0x000fe40003f26070 */
[----:B------:R-:W-:-:S04]  /*04c0*/  LOP3.LUT R16, R2, 0x3, RZ, 0xc0, !PT ;  /* 0x0000000302107812 */ /* 0x000fc800078ec0ff */
[----:B------:R-:W-:-:S07]  /*04d0*/  ISETP.NE.AND P0, PT, R16, RZ, PT ;  /* 0x000000ff1000720c */ /* 0x000fce0003f05270 */
[----:B------:R-:W-:Y:S06]  /*04e0*/  @!P1 BRA `(.L_x_28) ;  /* 0x00000000006c9947 */ /* 0x000fec0003800000 */
[----:B------:R-:W0:Y:S01]  /*04f0*/  LDC.64 R6, c[0x0][0x388] ;  /* 0x0000e200ff067b82 */ /* 0x000e220000000a00 */
[----:B------:R-:W1:Y:S01]  /*0500*/  LDCU.64 UR6, c[0x0][0x380] ;  /* 0x00007000ff0677ac */ /* 0x000e620008000a00 */
[----:B------:R-:W-:Y:S01]  /*0510*/  IMAD R9, R21, R3, R0 ;  /* 0x0000000315097224 */ /* 0x000fe200078e0200 */
[CC--:B------:R-:W-:Y:S02]  /*0520*/  IADD3 R5, PT, PT, R20.reuse, R21.reuse, RZ ;  /* 0x0000001514057210 */ /* 0x0c0fe40007ffe0ff */
[----:B------:R-:W-:-:S03]  /*0530*/  IADD3 R10, P1, PT, R20, R21, RZ ;  /* 0x00000015140a7210 */ /* 0x000fc60007f3e0ff */
[----:B------:R-:W2:Y:S01]  /*0540*/  LDC.64 R14, c[0x0][0x380] ;  /* 0x0000e000ff0e7b82 */ /* 0x000ea20000000a00 */
[----:B0-----:R-:W-:-:S04]  /*0550*/  IMAD.WIDE R6, R9, 0x4, R6 ;  /* 0x0000000409067825 */ /* 0x001fc800078e0206 */
[----:B------:R-:W-:Y:S02]  /*0560*/  IMAD.WIDE R8, R3, 0x4, R6 ;  /* 0x0000000403087825 */ /* 0x000fe400078e0206 */
[----:B------:R-:W3:Y:S02]  /*0570*/  LDG.E R6, desc[UR4][R6.64] ;  /* 0x0000000406067981 */ /* 0x000ee4000c1e1900 */
[----:B--2---:R-:W-:Y:S01]  /*0580*/  IMAD.WIDE.U32 R14, R5, 0x4, R14 ;  /* 0x00000004050e7825 */ /* 0x004fe200078e000e */
[----:B------:R-:W-:Y:S02]  /*0590*/  IADD3.X R5, PT, PT, RZ, RZ, RZ, P1, !PT ;  /* 0x000000ffff057210 */ /* 0x000fe40000ffe4ff */
[----:B-1----:R-:W-:-:S03]  /*05a0*/  LEA R4, P1, R10, UR6, 0x2 ;  /* 0x000000060a047c11 */ /* 0x002fc6000f8210ff */
[----:B------:R-:W3:Y:S01]  /*05b0*/  LDG.E R15, desc[UR4][R14.64] ;  /* 0x000000040e0f7981 */ /* 0x000ee2000c1e1900 */
[----:B------:R-:W-:Y:S01]  /*05c0*/  LEA.HI.X R5, R10, UR7, R5, 0x2, P1 ;  /* 0x000000070a057c11 */ /* 0x000fe200088f1405 */
[C---:B------:R-:W-:Y:S02]  /*05d0*/  IMAD.WIDE R10, R3.reuse, 0x4, R8 ;  /* 0x00000004030a7825 */ /* 0x040fe400078e0208 */
[----:B------:R-:W2:Y:S04]  /*05e0*/  LDG.E R8, desc[UR4][R8.64] ;  /* 0x0000000408087981 */ /* 0x000ea8000c1e1900 */
[----:B------:R-:W2:Y:S01]  /*05f0*/  LDG.E R17, desc[UR4][R4.64+0x4] ;  /* 0x0000040404117981 */ /* 0x000ea2000c1e1900 */
[----:B------:R-:W-:-:S03]  /*0600*/  IMAD.WIDE R12, R3, 0x4, R10 ;  /* 0x00000004030c7825 */ /* 0x000fc600078e020a */
[----:B------:R-:W4:Y:S04]  /*0610*/  LDG.E R22, desc[UR4][R10.64] ;  /* 0x000000040a167981 */ /* 0x000f28000c1e1900 */
[----:B------:R-:W4:Y:S04]  /*0620*/  LDG.E R18, desc[UR4][R4.64+0x8] ;  /* 0x0000080404127981 */ /* 0x000f28000c1e1900 */
[----:B------:R-:W5:Y:S04]  /*0630*/  LDG.E R26, desc[UR4][R4.64+0xc] ;  /* 0x00000c04041a7981 */ /* 0x000f68000c1e1900 */
[----:B------:R-:W5:Y:S01]  /*0640*/  LDG.E R12, desc[UR4][R12.64] ;  /* 0x000000040c0c7981 */ /* 0x000f62000c1e1900 */
[----:B------:R-:W-:Y:S01]  /*0650*/  IADD3 R21, PT, PT, R21, 0x4, RZ ;  /* 0x0000000415157810 */ /* 0x000fe20007ffe0ff */
[----:B---3--:R-:W-:-:S04]  /*0660*/  FFMA R24, R15, R6, R24 ;  /* 0x000000060f187223 */ /* 0x008fc80000000018 */
[----:B--2---:R-:W-:-:S04]  /*0670*/  FFMA R17, R17, R8, R24 ;  /* 0x0000000811117223 */ /* 0x004fc80000000018 */
[----:B----4-:R-:W-:-:S04]  /*0680*/  FFMA R17, R18, R22, R17 ;  /* 0x0000001612117223 */ /* 0x010fc80000000011 */
[----:B-----5:R-:W-:-:S07]  /*0690*/  FFMA R24, R26, R12, R17 ;  /* 0x0000000c1a187223 */ /* 0x020fce0000000011 */
.L_x_28:
[----:B------:R-:W-:Y:S05]  /*06a0*/  @!P0 BRA `(.L_x_25) ;  /* 0x00000000007c8947 */ /* 0x000fea0003800000 */
[----:B------:R-:W-:Y:S01]  /*06b0*/  ISETP.NE.AND P1, PT, R16, 0x1, PT ;  /* 0x000000011000780c */ /* 0x000fe20003f25270 */
[----:B------:R-:W0:Y:S01]  /*06c0*/  LDC.64 R12, c[0x0][0x380] ;  /* 0x0000e000ff0c7b82 */ /* 0x000e220000000a00 */
[----:B------:R-:W-:-:S04]  /*06d0*/  LOP3.LUT R2, R2, 0x1, RZ, 0xc0, !PT ;  /* 0x0000000102027812 */ /* 0x000fc800078ec0ff */
[----:B------:R-:W-:-:S03]  /*06e0*/  ISETP.NE.U32.AND P0, PT, R2, 0x1, PT ;  /* 0x000000010200780c */ /* 0x000fc60003f05070 */
[----:B------:R-:W1:Y:S04]  /*06f0*/  LDC.64 R10, c[0x0][0x388] ;  /* 0x0000e200ff0a7b82 */ /* 0x000e680000000a00 */
[CC--:B------:R-:W-:Y:S02]  /*0700*/  @P1 IADD3 R15, PT, PT, R20.reuse, R21.reuse, RZ ;  /* 0x00000015140f1210 */ /* 0x0c0fe40007ffe0ff */
[----:B------:R-:W-:Y:S02]  /*0710*/  @P1 IADD3 R2, P2, PT, R20, R21, RZ ;  /* 0x0000001514021210 */ /* 0x000fe40007f5e0ff */
[----:B------:R-:W2:Y:S02]  /*0720*/  @P1 LDC.64 R4, c[0x0][0x380] ;  /* 0x0000e000ff041b82 */ /* 0x000ea40000000a00 */
[----:B------:R-:W-:-:S06]  /*0730*/  @P1 IADD3.X R14, PT, PT, RZ, RZ, RZ, P2, !PT ;  /* 0x000000ffff0e1210 */ /* 0x000fcc00017fe4ff */
[----:B------:R-:W3:Y:S01]  /*0740*/  LDC.64 R6, c[0x0][0x380] ;  /* 0x0000e000ff067b82 */ /* 0x000ee20000000a00 */
[----:B0-----:R-:W-:-:S04]  /*0750*/  @P1 IMAD.WIDE.U32 R12, R15, 0x4, R12 ;  /* 0x000000040f0c1825 */ /* 0x001fc800078e000c */
[C---:B------:R-:W-:Y:S01]  /*0760*/  @P1 IMAD R15, R21.reuse, R3, R0 ;  /* 0x00000003150f1224 */ /* 0x040fe200078e0200 */
[----:B------:R-:W-:Y:S01]  /*0770*/  @P1 IADD3 R21, PT, PT, R21, 0x2, RZ ;  /* 0x0000000215151810 */ /* 0x000fe20007ffe0ff */
[----:B------:R-:W4:Y:S01]  /*0780*/  @P1 LDG.E R13, desc[UR4][R12.64] ;  /* 0x000000040c0d1981 */ /* 0x000f22000c1e1900 */
[----:B------:R-:W0:Y:S01]  /*0790*/  LDC.64 R8, c[0x0][0x388] ;  /* 0x0000e200ff087b82 */ /* 0x000e220000000a00 */
[----:B-1----:R-:W-:Y:S01]  /*07a0*/  @P1 IMAD.WIDE R10, R15, 0x4, R10 ;  /* 0x000000040f0a1825 */ /* 0x002fe200078e020a */
[----:B------:R-:W-:Y:S02]  /*07b0*/  @!P0 IADD3 R17, PT, PT, R20, R21, RZ ;  /* 0x0000001514118210 */ /* 0x000fe40007ffe0ff */
[----:B--2---:R-:W-:Y:S01]  /*07c0*/  @P1 LEA R4, P2, R2, R4, 0x2 ;  /* 0x0000000402041211 */ /* 0x004fe200078410ff */
[----:B------:R-:W-:-:S03]  /*07d0*/  @!P0 IMAD R21, R21, R3, R0 ;  /* 0x0000000315158224 */ /* 0x000fc600078e0200 */
[----:B------:R-:W-:Y:S01]  /*07e0*/  @P1 LEA.HI.X R5, R2, R5, R14, 0x2, P2 ;  /* 0x0000000502051211 */ /* 0x000fe200010f140e */
[----:B------:R-:W-:Y:S01]  /*07f0*/  @P1 IMAD.WIDE R14, R3, 0x4, R10 ;  /* 0x00000004030e1825 */ /* 0x000fe200078e020a */
[----:B------:R-:W4:Y:S03]  /*0800*/  @P1 LDG.E R2, desc[UR4][R10.64] ;  /* 0x000000040a021981 */ /* 0x000f26000c1e1900 */
[----:B---3--:R-:W-:Y:S01]  /*0810*/  @!P0 IMAD.WIDE.U32 R6, R17, 0x4, R6 ;  /* 0x0000000411068825 */ /* 0x008fe200078e0006 */
[----:B------:R-:W2:Y:S04]  /*0820*/  @P1 LDG.E R5, desc[UR4][R4.64+0x4] ;  /* 0x0000040404051981 */ /* 0x000ea8000c1e1900 */
[----:B------:R-:W2:Y:S01]  /*0830*/  @P1 LDG.E R14, desc[UR4][R14.64] ;  /* 0x000000040e0e1981 */ /* 0x000ea2000c1e1900 */
[----:B0-----:R-:W-:-:S03]  /*0840*/  @!P0 IMAD.WIDE R8, R21, 0x4, R8 ;  /* 0x0000000415088825 */ /* 0x001fc600078e0208 */
[----:B------:R-:W3:Y:S04]  /*0850*/  @!P0 LDG.E R7, desc[UR4][R6.64] ;  /* 0x0000000406078981 */ /* 0x000ee8000c1e1900 */
[----:B------:R-:W3:Y:S01]  /*0860*/  @!P0 LDG.E R8, desc[UR4][R8.64] ;  /* 0x0000000408088981 */ /* 0x000ee2000c1e1900 */
[----:B----4-:R-:W-:-:S04]  /*0870*/  @P1 FFMA R2, R13, R2, R24 ;  /* 0x000000020d021223 */ /* 0x010fc80000000018 */
[----:B--2---:R-:W-:-:S04]  /*0880*/  @P1 FFMA R24, R5, R14, R2 ;  /* 0x0000000e05181223 */ /* 0x004fc80000000002 */
[----:B---3--:R-:W-:-:S07]  /*0890*/  @!P0 FFMA R24, R7, R8, R24 ;  /* 0x0000000807188223 */ /* 0x008fce0000000018 */
.L_x_25:
[----:B------:R-:W0:Y:S01]  /*08a0*/  LDC.64 R4, c[0x0][0x390] ;  /* 0x0000e400ff047b82 */ /* 0x000e220000000a00 */
[----:B------:R-:W-:-:S04]  /*08b0*/  IMAD R3, R19, R3, R0 ;  /* 0x0000000313037224 */ /* 0x000fc800078e0200 */
[----:B0-----:R-:W-:-:S05]  /*08c0*/  IMAD.WIDE R2, R3, 0x4, R4 ;  /* 0x0000000403027825 */ /* 0x001fca00078e0204 */
[----:B------:R-:W-:Y:S01]  /*08d0*/  STG.E desc[UR4][R2.64], R24 ;  /* 0x0000001802007986 */ /* 0x000fe2000c101904 */
[----:B------:R-:W-:Y:S05]  /*08e0*/  EXIT ;  /* 0x000000000000794d */ /* 0x000fea0003800000 */
.L_x_29:
        /* <DEDUP_REMOVED lines=9> */
.L_x_34:


//--------------------- .nv.shared.reserved.0     --------------------------
	.section	.nv.shared.reserved.0,"aw",@nobits
	.weak		__nv_reservedSMEM_offset_0_alias
	.size		__nv_reservedSMEM_offset_0_alias, 0, 64
	.other		__nv_reservedSMEM_offset_0_alias,@"STO_CUDA_RESERVED_SHARED STV_DEFAULT"
__nv_reservedSMEM_offset_0_alias:
	.zero		0
	.zero		64


//--------------------- .nv.constant0._ZN6llcuda20quantize_int8_kernelEPKfPaPfi --------------------------
	.section	.nv.constant0._ZN6llcuda20quantize_int8_kernelEPKfPaPfi,"a",@progbits
	.sectionflags	@""
	.align	4
.nv.constant0._ZN6llcuda20quantize_int8_kernelEPKfPaPfi:
	.zero		924


//--------------------- .nv.constant0._ZN6llcuda11gelu_kernelEPfi --------------------------
	.section	.nv.constant0._ZN6llcuda11gelu_kernelEPfi,"a",@progbits
	.sectionflags	@""
	.align	4
.nv.constant0._ZN6llcuda11gelu_kernelEPfi:
	.zero		908


//--------------------- .nv.constant0._ZN6llcuda11relu_kernelEPfi --------------------------
	.section	.nv.constant0._ZN6llcuda11relu_kernelEPfi,"a",@progbits
	.sectionflags	@""
	.align	4
.nv.constant0._ZN6llcuda11relu_kernelEPfi:
	.zero		908


//--------------------- .nv.constant0._ZN6llcuda13matmul_kernelEPKfS1_Pfiii --------------------------
	.section	.nv.constant0._ZN6llcuda13matmul_kernelEPKfS1_Pfiii,"a",@progbits
	.sectionflags	@""
	.align	4
.nv.constant0._ZN6llcuda13matmul_kernelEPKfS1_Pfiii:
	.zero		932


//--------------------- SYMBOLS --------------------------

	.type		.nv.reservedSmem.offset0,@object
	.size		.nv.reservedSmem.offset0,0x4
